// auto-generated by cutlass_sweep.gemm — config: {"arch": "sm_90", "cluster_m": 1, "cluster_n": 1, "dtype": "int8", "dtype_b": "int8", "layout": "nt", "stages": 0, "tile_k": 64, "tile_m": 256, "tile_n": 112}
#include "cutlass/cutlass.h"
#include "cutlass/gemm/collective/collective_builder.hpp"
#include "cutlass/gemm/device/gemm_universal_adapter.h"
#include "cutlass/gemm/kernel/gemm_universal.hpp"
#include "cutlass/epilogue/collective/collective_builder.hpp"

using ElemA = int8_t;
using ElemB = int8_t;
using ElemCD = int8_t;
using Acc  = int32_t;
using TileShape    = cute::Shape<cute::_256, cute::_112, cute::_64>;
using ClusterShape = cute::Shape<cute::_1, cute::_1, cute::_1>;

using CollectiveEpilogue = typename cutlass::epilogue::collective::CollectiveBuilder<
    cutlass::arch::Sm90, cutlass::arch::OpClassTensorOp,
    TileShape, ClusterShape,
    cutlass::epilogue::collective::EpilogueTileAuto,
    Acc, Acc,
    ElemCD, cutlass::layout::RowMajor, 128 / cutlass::sizeof_bits<ElemCD>::value,
    ElemCD, cutlass::layout::RowMajor, 128 / cutlass::sizeof_bits<ElemCD>::value,
    cutlass::epilogue::collective::EpilogueScheduleAuto
  >::CollectiveOp;

using CollectiveMainloop = typename cutlass::gemm::collective::CollectiveBuilder<
    cutlass::arch::Sm90, cutlass::arch::OpClassTensorOp,
    ElemA, cutlass::layout::RowMajor, 128 / cutlass::sizeof_bits<ElemA>::value,
    ElemB, cutlass::layout::ColumnMajor, 128 / cutlass::sizeof_bits<ElemB>::value,
    Acc,
    TileShape, ClusterShape,
    cutlass::gemm::collective::StageCountAutoCarveout<static_cast<int>(sizeof(typename CollectiveEpilogue::SharedStorage))>,
    cutlass::gemm::collective::KernelScheduleAuto
  >::CollectiveOp;

using GemmKernel = cutlass::gemm::kernel::GemmUniversal<
    cute::Shape<int,int,int,int>,
    CollectiveMainloop,
    CollectiveEpilogue
>;
using Gemm = cutlass::gemm::device::GemmUniversalAdapter<GemmKernel>;

// Force the device kernel symbol into the cubin without needing a host main.
auto* _anchor = &cutlass::device_kernel<GemmKernel>;


// ===== COMPILED SASS (sm_90a) =====

	.target	sm_90a

	.elftype	@"ET_EXEC"


//--------------------- .note.nv.tkinfo           --------------------------
	.section	.note.nv.tkinfo,"",@"SHT_NOTE"
	.sectionflags	@"SHF_NOTE_NV_TKINFO"
	.tkinfo
        /*0018*/ 	.word	0x00000002
        /*0030*/ 	.string	""
        /*0030*/ 	.string	"ptxas"
        /*0030*/ 	.string	"Cuda compilation tools, release 13.0, V13.0.88"
        /*0030*/ 	.string	"Build cuda_13.0.r13.0/compiler.36424714_0"
        /*0030*/ 	.string	"-arch sm_90a -m 64 "



//--------------------- .note.nv.cuinfo           --------------------------
	.section	.note.nv.cuinfo,"",@"SHT_NOTE"
	.sectionflags	@"SHF_NOTE_NV_CUINFO"
        /*0018*/ 	.short	0x0002
        /*001a*/ 	.short	0x005a
        /*001c*/ 	.short	0x0082
	.zero		2


//--------------------- .nv.info                  --------------------------
	.section	.nv.info,"",@"SHT_CUDA_INFO"
	.align	4


	//----- nvinfo : EIATTR_REGCOUNT
	.align		4
        /*0000*/ 	.byte	0x04, 0x2f
        /*0002*/ 	.short	(.L_15 - .L_14)
	.align		4
.L_14:
        /*0004*/ 	.word	index@(_ZN7cutlass13device_kernelINS_4gemm6kernel13GemmUniversalIN4cute5tupleIJiiiiEEENS1_10collective13CollectiveMmaINS1_34MainloopSm90TmaGmmaWarpSpecializedILi9ENS5_IJNS4_1CILi1EEESB_SB_EEENS1_35KernelTmaWarpSpecializedCooperativeEEENS5_IJNSA_ILi256EEENSA_ILi112EEENSA_ILi64EEEEEEaNS5_IJlSB_lEEEaSJ_NS4_8TiledMMAINS4_8MMA_AtomIJNS4_4SM904GMMA26MMA_64x16x32_S32S8S8_SS_TNEEEENS4_6LayoutINS5_IJNSA_ILi2EEESB_SB_EEENS5_IJSB_NSA_ILi0EEEST_EEEEENS5_IJNS4_10UnderscoreESW_SW_EEEEENS4_13SM90_TMA_LOADENS4_14ComposedLayoutINS4_7SwizzleILi2ELi4ELi3EEENS4_18smem_ptr_flag_bitsILi8EEENSQ_INS5_IJNSA_ILi8EEESH_EEENS5_IJSH_SB_EEEEEEEvNS4_8identityESZ_S19_vS1A_EENS_8epilogue10collective6detail29Sm90TmaWarpSpecializedAdapterINS1D_15DefaultEpilogueIaSJ_SJ_NS1C_6thread17LinearCombinationIaLi1EiiLNS1H_9ScaleType4KindE0ELNS_15FloatRoundStyleE2EaEENS1_15EpilogueDefaultEEEEEvvEEEEvNT_6ParamsE)
        /*0008*/ 	.word	0x000000a8


	//----- nvinfo : EIATTR_FRAME_SIZE
	.align		4
.L_15:
        /*000c*/ 	.byte	0x04, 0x11
        /*000e*/ 	.short	(.L_17 - .L_16)
	.align		4
.L_16:
        /*0010*/ 	.word	index@(_ZN7cutlass13device_kernelINS_4gemm6kernel13GemmUniversalIN4cute5tupleIJiiiiEEENS1_10collective13CollectiveMmaINS1_34MainloopSm90TmaGmmaWarpSpecializedILi9ENS5_IJNS4_1CILi1EEESB_SB_EEENS1_35KernelTmaWarpSpecializedCooperativeEEENS5_IJNSA_ILi256EEENSA_ILi112EEENSA_ILi64EEEEEEaNS5_IJlSB_lEEEaSJ_NS4_8TiledMMAINS4_8MMA_AtomIJNS4_4SM904GMMA26MMA_64x16x32_S32S8S8_SS_TNEEEENS4_6LayoutINS5_IJNSA_ILi2EEESB_SB_EEENS5_IJSB_NSA_ILi0EEEST_EEEEENS5_IJNS4_10UnderscoreESW_SW_EEEEENS4_13SM90_TMA_LOADENS4_14ComposedLayoutINS4_7SwizzleILi2ELi4ELi3EEENS4_18smem_ptr_flag_bitsILi8EEENSQ_INS5_IJNSA_ILi8EEESH_EEENS5_IJSH_SB_EEEEEEEvNS4_8identityESZ_S19_vS1A_EENS_8epilogue10collective6detail29Sm90TmaWarpSpecializedAdapterINS1D_15DefaultEpilogueIaSJ_SJ_NS1C_6thread17LinearCombinationIaLi1EiiLNS1H_9ScaleType4KindE0ELNS_15FloatRoundStyleE2EaEENS1_15EpilogueDefaultEEEEEvvEEEEvNT_6ParamsE)
        /*0014*/ 	.word	0x00000000


	//----- nvinfo : EIATTR_MIN_STACK_SIZE
	.align		4
.L_17:
        /*0018*/ 	.byte	0x04, 0x12
        /*001a*/ 	.short	(.L_19 - .L_18)
	.align		4
.L_18:
        /*001c*/ 	.word	index@(_ZN7cutlass13device_kernelINS_4gemm6kernel13GemmUniversalIN4cute5tupleIJiiiiEEENS1_10collective13CollectiveMmaINS1_34MainloopSm90TmaGmmaWarpSpecializedILi9ENS5_IJNS4_1CILi1EEESB_SB_EEENS1_35KernelTmaWarpSpecializedCooperativeEEENS5_IJNSA_ILi256EEENSA_ILi112EEENSA_ILi64EEEEEEaNS5_IJlSB_lEEEaSJ_NS4_8TiledMMAINS4_8MMA_AtomIJNS4_4SM904GMMA26MMA_64x16x32_S32S8S8_SS_TNEEEENS4_6LayoutINS5_IJNSA_ILi2EEESB_SB_EEENS5_IJSB_NSA_ILi0EEEST_EEEEENS5_IJNS4_10UnderscoreESW_SW_EEEEENS4_13SM90_TMA_LOADENS4_14ComposedLayoutINS4_7SwizzleILi2ELi4ELi3EEENS4_18smem_ptr_flag_bitsILi8EEENSQ_INS5_IJNSA_ILi8EEESH_EEENS5_IJSH_SB_EEEEEEEvNS4_8identityESZ_S19_vS1A_EENS_8epilogue10collective6detail29Sm90TmaWarpSpecializedAdapterINS1D_15DefaultEpilogueIaSJ_SJ_NS1C_6thread17LinearCombinationIaLi1EiiLNS1H_9ScaleType4KindE0ELNS_15FloatRoundStyleE2EaEENS1_15EpilogueDefaultEEEEEvvEEEEvNT_6ParamsE)
        /*0020*/ 	.word	0x00000000
.L_19:


//--------------------- .nv.compat                --------------------------
	.section	.nv.compat,"",@"SHT_CUDA_COMPAT_INFO"
	.align	4
        /*0000*/ 	.byte	0x02, 0x09, 0x01, 0x00, 0x02, 0x02, 0x04, 0x00, 0x02, 0x05, 0x05, 0x00, 0x03, 0x07, 0x01, 0x01
        /*0010*/ 	.byte	0x02, 0x03, 0x01, 0x00, 0x02, 0x06, 0x01, 0x00, 0x04, 0x0b, 0x08, 0x00, 0x00, 0x00, 0x00, 0x00
        /*0020*/ 	.byte	0x00, 0x00, 0x00, 0x00


//--------------------- .nv.info._ZN7cutlass13device_kernelINS_4gemm6kernel13GemmUniversalIN4cute5tupleIJiiiiEEENS1_10collective13CollectiveMmaINS1_34MainloopSm90TmaGmmaWarpSpecializedILi9ENS5_IJNS4_1CILi1EEESB_SB_EEENS1_35KernelTmaWarpSpecializedCooperativeEEENS5_IJNSA_ILi256EEENSA_ILi112EEENSA_ILi64EEEEEEaNS5_IJlSB_lEEEaSJ_NS4_8TiledMMAINS4_8MMA_AtomIJNS4_4SM904GMMA26MMA_64x16x32_S32S8S8_SS_TNEEEENS4_6LayoutINS5_IJNSA_ILi2EEESB_SB_EEENS5_IJSB_NSA_ILi0EEEST_EEEEENS5_IJNS4_10UnderscoreESW_SW_EEEEENS4_13SM90_TMA_LOADENS4_14ComposedLayoutINS4_7SwizzleILi2ELi4ELi3EEENS4_18smem_ptr_flag_bitsILi8EEENSQ_INS5_IJNSA_ILi8EEESH_EEENS5_IJSH_SB_EEEEEEEvNS4_8identityESZ_S19_vS1A_EENS_8epilogue10collective6detail29Sm90TmaWarpSpecializedAdapterINS1D_15DefaultEpilogueIaSJ_SJ_NS1C_6thread17LinearCombinationIaLi1EiiLNS1H_9ScaleType4KindE0ELNS_15FloatRoundStyleE2EaEENS1_15EpilogueDefaultEEEEEvvEEEEvNT_6ParamsE --------------------------
	.section	.nv.info._ZN7cutlass13device_kernelINS_4gemm6kernel13GemmUniversalIN4cute5tupleIJiiiiEEENS1_10collective13CollectiveMmaINS1_34MainloopSm90TmaGmmaWarpSpecializedILi9ENS5_IJNS4_1CILi1EEESB_SB_EEENS1_35KernelTmaWarpSpecializedCooperativeEEENS5_IJNSA_ILi256EEENSA_ILi112EEENSA_ILi64EEEEEEaNS5_IJlSB_lEEEaSJ_NS4_8TiledMMAINS4_8MMA_AtomIJNS4_4SM904GMMA26MMA_64x16x32_S32S8S8_SS_TNEEEENS4_6LayoutINS5_IJNSA_ILi2EEESB_SB_EEENS5_IJSB_NSA_ILi0EEEST_EEEEENS5_IJNS4_10UnderscoreESW_SW_EEEEENS4_13SM90_TMA_LOADENS4_14ComposedLayoutINS4_7SwizzleILi2ELi4ELi3EEENS4_18smem_ptr_flag_bitsILi8EEENSQ_INS5_IJNSA_ILi8EEESH_EEENS5_IJSH_SB_EEEEEEEvNS4_8identityESZ_S19_vS1A_EENS_8epilogue10collective6detail29Sm90TmaWarpSpecializedAdapterINS1D_15DefaultEpilogueIaSJ_SJ_NS1C_6thread17LinearCombinationIaLi1EiiLNS1H_9ScaleType4KindE0ELNS_15FloatRoundStyleE2EaEENS1_15EpilogueDefaultEEEEEvvEEEEvNT_6ParamsE,"",@"SHT_CUDA_INFO"
	.sectionflags	@""
	.align	4


	//----- nvinfo : EIATTR_CUDA_API_VERSION
	.align		4
        /*0000*/ 	.byte	0x04, 0x37
        /*0002*/ 	.short	(.L_21 - .L_20)
.L_20:
        /*0004*/ 	.word	0x00000082


	//----- nvinfo : EIATTR_KPARAM_INFO
	.align		4
.L_21:
        /*0008*/ 	.byte	0x04, 0x17
        /*000a*/ 	.short	(.L_23 - .L_22)
.L_22:
        /*000c*/ 	.word	0x00000000
        /*0010*/ 	.short	0x0000
        /*0012*/ 	.short	0x0070
        /*0014*/ 	.byte	0x00, 0xf0, 0x01, 0x10


	//----- nvinfo : EIATTR_SPARSE_MMA_MASK
	.align		4
.L_23:
        /*0018*/ 	.byte	0x03, 0x50
        /*001a*/ 	.short	0x0000


	//----- nvinfo : EIATTR_MAXREG_COUNT
	.align		4
        /*001c*/ 	.byte	0x03, 0x1b
        /*001e*/ 	.short	0x00a8


	//----- nvinfo : EIATTR_NUM_BARRIERS
	.align		4
        /*0020*/ 	.byte	0x02, 0x4c
        /*0022*/ 	.byte	0x01
	.zero		1


	//----- nvinfo : EIATTR_EXTERNS
	.align		4
        /*0024*/ 	.byte	0x04, 0x0f
        /*0026*/ 	.short	(.L_25 - .L_24)


	//   ....[0]....
	.align		4
.L_24:
        /*0028*/ 	.word	index@(__assertfail)


	//----- nvinfo : EIATTR_MERCURY_ISA_VERSION
	.align		4
.L_25:
        /*002c*/ 	.byte	0x03, 0x5f
        /*002e*/ 	.short	0x0101


	//----- nvinfo : EIATTR_INT_WARP_WIDE_INSTR_OFFSETS
	.align		4
        /*0030*/ 	.byte	0x04, 0x31
        /*0032*/ 	.short	(.L_27 - .L_26)


	//   ....[0]....
.L_26:
        /*0034*/ 	.word	0x000004c0


	//   ....[1]....
        /*0038*/ 	.word	0x000004d0


	//   ....[2]....
        /*003c*/ 	.word	0x00000590


	//----- nvinfo : EIATTR_COOP_GROUP_MASK_REGIDS
	.align		4
.L_27:
        /*0040*/ 	.byte	0x04, 0x29
        /*0042*/ 	.short	(.L_29 - .L_28)


	//   ....[0]....
.L_28:
        /*0044*/ 	.word	0xffffffff


	//   ....[1]....
        /*0048*/ 	.word	0xffffffff


	//   ....[2]....
        /*004c*/ 	.word	0xffffffff


	//   ....[3]....
        /*0050*/ 	.word	0xffffffff


	//   ....[4]....
        /*0054*/ 	.word	0xffffffff


	//----- nvinfo : EIATTR_COOP_GROUP_INSTR_OFFSETS
	.align		4
.L_29:
        /*0058*/ 	.byte	0x04, 0x28
        /*005a*/ 	.short	(.L_31 - .L_30)


	//   ....[0]....
.L_30:
        /*005c*/ 	.word	0x00000060


	//   ....[1]....
        /*0060*/ 	.word	0x00000070


	//   ....[2]....
        /*0064*/ 	.word	0x00000130


	//   ....[3]....
        /*0068*/ 	.word	0x00000390


	//   ....[4]....
        /*006c*/ 	.word	0x00001220


	//----- nvinfo : EIATTR_REG_RECONFIG
	.align		4
.L_31:
        /*0070*/ 	.byte	0x01, 0x54
	.zero		2


	//----- nvinfo : EIATTR_SYSCALL_OFFSETS
	.align		4
        /*0074*/ 	.byte	0x04, 0x46
        /*0076*/ 	.short	(.L_33 - .L_32)


	//   ....[0]....
.L_32:
        /*0078*/ 	.word	0x00001410


	//----- nvinfo : EIATTR_MBARRIER_INSTR_OFFSETS
	.align		4
.L_33:
        /*007c*/ 	.byte	0x04, 0x39
        /*007e*/ 	.short	(.L_35 - .L_34)


	//   ....[0]....
.L_34:
        /*0080*/ 	.word	0x00000250
        /*0084*/ 	.word	0x000000ff
        /*0088*/ 	.word	0x00000000
        /*008c*/ 	.short	0x0100
        /*008e*/ 	.byte	0x08
	.zero		1


	//   ....[1]....
        /*0090*/ 	.word	0x00000260
        /*0094*/ 	.word	0x000000ff
        /*0098*/ 	.word	0x00000048
        /*009c*/ 	.short	0x0100
        /*009e*/ 	.byte	0x08
	.zero		1


	//   ....[2]....
        /*00a0*/ 	.word	0x00000270
        /*00a4*/ 	.word	0x000000ff
        /*00a8*/ 	.word	0x00000008
        /*00ac*/ 	.short	0x0100
        /*00ae*/ 	.byte	0x08
	.zero		1


	//   ....[3]....
        /*00b0*/ 	.word	0x00000280
        /*00b4*/ 	.word	0x000000ff
        /*00b8*/ 	.word	0x00000050
        /*00bc*/ 	.short	0x0100
        /*00be*/ 	.byte	0x08
	.zero		1


	//   ....[4]....
        /*00c0*/ 	.word	0x00000290
        /*00c4*/ 	.word	0x000000ff
        /*00c8*/ 	.word	0x00000010
        /*00cc*/ 	.short	0x0100
        /*00ce*/ 	.byte	0x08
	.zero		1


	//   ....[5]....
        /*00d0*/ 	.word	0x000002a0
        /*00d4*/ 	.word	0x000000ff
        /*00d8*/ 	.word	0x00000058
        /*00dc*/ 	.short	0x0100
        /*00de*/ 	.byte	0x08
	.zero		1


	//   ....[6]....
        /*00e0*/ 	.word	0x000002b0
        /*00e4*/ 	.word	0x000000ff
        /*00e8*/ 	.word	0x00000018
        /*00ec*/ 	.short	0x0100
        /*00ee*/ 	.byte	0x08
	.zero		1


	//   ....[7]....
        /*00f0*/ 	.word	0x000002c0
        /*00f4*/ 	.word	0x000000ff
        /*00f8*/ 	.word	0x00000060
        /*00fc*/ 	.short	0x0100
        /*00fe*/ 	.byte	0x08
	.zero		1


	//   ....[8]....
        /*0100*/ 	.word	0x000002d0
        /*0104*/ 	.word	0x000000ff
        /*0108*/ 	.word	0x00000020
        /*010c*/ 	.short	0x0100
        /*010e*/ 	.byte	0x08
	.zero		1


	//   ....[9]....
        /*0110*/ 	.word	0x000002e0
        /*0114*/ 	.word	0x000000ff
        /*0118*/ 	.word	0x00000068
        /*011c*/ 	.short	0x0100
        /*011e*/ 	.byte	0x08
	.zero		1


	//   ....[10]....
        /*0120*/ 	.word	0x000002f0
        /*0124*/ 	.word	0x000000ff
        /*0128*/ 	.word	0x00000028
        /*012c*/ 	.short	0x0100
        /*012e*/ 	.byte	0x08
	.zero		1


	//   ....[11]....
        /*0130*/ 	.word	0x00000300
        /*0134*/ 	.word	0x000000ff
        /*0138*/ 	.word	0x00000070
        /*013c*/ 	.short	0x0100
        /*013e*/ 	.byte	0x08
	.zero		1


	//   ....[12]....
        /*0140*/ 	.word	0x00000310
        /*0144*/ 	.word	0x000000ff
        /*0148*/ 	.word	0x00000030
        /*014c*/ 	.short	0x0100
        /*014e*/ 	.byte	0x08
	.zero		1


	//   ....[13]....
        /*0150*/ 	.word	0x00000320
        /*0154*/ 	.word	0x000000ff
        /*0158*/ 	.word	0x00000078
        /*015c*/ 	.short	0x0100
        /*015e*/ 	.byte	0x08
	.zero		1


	//   ....[14]....
        /*0160*/ 	.word	0x00000330
        /*0164*/ 	.word	0x000000ff
        /*0168*/ 	.word	0x00000038
        /*016c*/ 	.short	0x0100
        /*016e*/ 	.byte	0x08
	.zero		1


	//   ....[15]....
        /*0170*/ 	.word	0x00000340
        /*0174*/ 	.word	0x000000ff
        /*0178*/ 	.word	0x00000080
        /*017c*/ 	.short	0x0100
        /*017e*/ 	.byte	0x08
	.zero		1


	//   ....[16]....
        /*0180*/ 	.word	0x00000350
        /*0184*/ 	.word	0x000000ff
        /*0188*/ 	.word	0x00000040
        /*018c*/ 	.short	0x0100
        /*018e*/ 	.byte	0x08
	.zero		1


	//   ....[17]....
        /*0190*/ 	.word	0x00000360
        /*0194*/ 	.word	0x000000ff
        /*0198*/ 	.word	0x00000088
        /*019c*/ 	.short	0x0100
        /*019e*/ 	.byte	0x08
	.zero		1


	//   ....[18]....
        /*01a0*/ 	.word	0x00000610
        /*01a4*/ 	.word	0x000000ff
        /*01a8*/ 	.word	0x000000a0
        /*01ac*/ 	.short	0x0100
        /*01ae*/ 	.byte	0x08
	.zero		1


	//   ....[19]....
        /*01b0*/ 	.word	0x00000690
        /*01b4*/ 	.word	0x000000ff
        /*01b8*/ 	.word	0x000000a8
        /*01bc*/ 	.short	0x0100
        /*01be*/ 	.byte	0x08
	.zero		1


	//   ....[20]....
        /*01c0*/ 	.word	0x000014e0
        /*01c4*/ 	.word	0x00000003
        /*01c8*/ 	.word	0x00000000
        /*01cc*/ 	.short	0x010a
        /*01ce*/ 	.byte	0x3f
	.zero		1


	//   ....[21]....
        /*01d0*/ 	.word	0x00001540
        /*01d4*/ 	.word	0x00000003
        /*01d8*/ 	.word	0x00000000
        /*01dc*/ 	.short	0x010a
        /*01de*/ 	.byte	0x3f
	.zero		1


	//   ....[22]....
        /*01e0*/ 	.word	0x000021a0
        /*01e4*/ 	.word	0x00000005
        /*01e8*/ 	.word	0x00000000
        /*01ec*/ 	.short	0x010a
        /*01ee*/ 	.byte	0x3f
	.zero		1


	//   ....[23]....
        /*01f0*/ 	.word	0x000021e0
        /*01f4*/ 	.word	0x00000005
        /*01f8*/ 	.word	0x00000000
        /*01fc*/ 	.short	0x010a
        /*01fe*/ 	.byte	0x3f
	.zero		1


	//   ....[24]....
        /*0200*/ 	.word	0x00002d30
        /*0204*/ 	.word	0x00000004
        /*0208*/ 	.word	0x00000000
        /*020c*/ 	.short	0x0101
        /*020e*/ 	.byte	0x3f
	.zero		1


	//   ....[25]....
        /*0210*/ 	.word	0x00002ef0
        /*0214*/ 	.word	0x00000000
        /*0218*/ 	.word	0x00000000
        /*021c*/ 	.short	0x0101
        /*021e*/ 	.byte	0x3f
	.zero		1


	//   ....[26]....
        /*0220*/ 	.word	0x00009810
        /*0224*/ 	.word	0x0000000e
        /*0228*/ 	.word	0x00000048
        /*022c*/ 	.short	0x010a
        /*022e*/ 	.byte	0x3f
	.zero		1


	//   ....[27]....
        /*0230*/ 	.word	0x00009ba0
        /*0234*/ 	.word	0x00000006
        /*0238*/ 	.word	0x000000a8
        /*023c*/ 	.short	0x0101
        /*023e*/ 	.byte	0x3f
	.zero		1


	//   ....[28]....
        /*0240*/ 	.word	0x0000a2c0
        /*0244*/ 	.word	0x00000007
        /*0248*/ 	.word	0x00000000
        /*024c*/ 	.short	0x010a
        /*024e*/ 	.byte	0x3f
	.zero		1


	//   ....[29]....
        /*0250*/ 	.word	0x0000a340
        /*0254*/ 	.word	0x00000009
        /*0258*/ 	.word	0x00000000
        /*025c*/ 	.short	0x010a
        /*025e*/ 	.byte	0x3f
	.zero		1


	//   ....[30]....
        /*0260*/ 	.word	0x0000a3d0
        /*0264*/ 	.word	0x00000006
        /*0268*/ 	.word	0x00000000
        /*026c*/ 	.short	0x010a
        /*026e*/ 	.byte	0x3f
	.zero		1


	//   ....[31]....
        /*0270*/ 	.word	0x0000a460
        /*0274*/ 	.word	0x00000009
        /*0278*/ 	.word	0x00000000
        /*027c*/ 	.short	0x010a
        /*027e*/ 	.byte	0x3f
	.zero		1


	//   ....[32]....
        /*0280*/ 	.word	0x0000a4f0
        /*0284*/ 	.word	0x00000006
        /*0288*/ 	.word	0x00000000
        /*028c*/ 	.short	0x010a
        /*028e*/ 	.byte	0x3f
	.zero		1


	//   ....[33]....
        /*0290*/ 	.word	0x0000a580
        /*0294*/ 	.word	0x00000009
        /*0298*/ 	.word	0x00000000
        /*029c*/ 	.short	0x010a
        /*029e*/ 	.byte	0x3f
	.zero		1


	//   ....[34]....
        /*02a0*/ 	.word	0x0000a610
        /*02a4*/ 	.word	0x00000006
        /*02a8*/ 	.word	0x00000000
        /*02ac*/ 	.short	0x010a
        /*02ae*/ 	.byte	0x3f
	.zero		1


	//   ....[35]....
        /*02b0*/ 	.word	0x0000a6a0
        /*02b4*/ 	.word	0x00000009
        /*02b8*/ 	.word	0x00000000
        /*02bc*/ 	.short	0x010a
        /*02be*/ 	.byte	0x3f
	.zero		1


	//   ....[36]....
        /*02c0*/ 	.word	0x0000a730
        /*02c4*/ 	.word	0x00000003
        /*02c8*/ 	.word	0x00000000
        /*02cc*/ 	.short	0x010a
        /*02ce*/ 	.byte	0x3f
	.zero		1


	//   ....[37]....
        /*02d0*/ 	.word	0x0000a790
        /*02d4*/ 	.word	0x00000003
        /*02d8*/ 	.word	0x00000000
        /*02dc*/ 	.short	0x010a
        /*02de*/ 	.byte	0x3f
	.zero		1


	//   ....[38]....
        /*02e0*/ 	.word	0x0000a7e0
        /*02e4*/ 	.word	0x00000005
        /*02e8*/ 	.word	0x00000000
        /*02ec*/ 	.short	0x010a
        /*02ee*/ 	.byte	0x3f
	.zero		1


	//   ....[39]....
        /*02f0*/ 	.word	0x0000a8b0
        /*02f4*/ 	.word	0x0000000e
        /*02f8*/ 	.word	0x00000048
        /*02fc*/ 	.short	0x010a
        /*02fe*/ 	.byte	0x3f
	.zero		1


	//   ....[40]....
        /*0300*/ 	.word	0x0000a980
        /*0304*/ 	.word	0x00000007
        /*0308*/ 	.word	0x00000000
        /*030c*/ 	.short	0x010a
        /*030e*/ 	.byte	0x3f
	.zero		1


	//   ....[41]....
        /*0310*/ 	.word	0x0000a9d0
        /*0314*/ 	.word	0x00000009
        /*0318*/ 	.word	0x00000000
        /*031c*/ 	.short	0x010a
        /*031e*/ 	.byte	0x3f
	.zero		1


	//   ....[42]....
        /*0320*/ 	.word	0x0000aa20
        /*0324*/ 	.word	0x00000006
        /*0328*/ 	.word	0x00000000
        /*032c*/ 	.short	0x010a
        /*032e*/ 	.byte	0x3f
	.zero		1


	//   ....[43]....
        /*0330*/ 	.word	0x0000aa70
        /*0334*/ 	.word	0x00000009
        /*0338*/ 	.word	0x00000000
        /*033c*/ 	.short	0x010a
        /*033e*/ 	.byte	0x3f
	.zero		1


	//   ....[44]....
        /*0340*/ 	.word	0x0000aac0
        /*0344*/ 	.word	0x00000006
        /*0348*/ 	.word	0x00000000
        /*034c*/ 	.short	0x010a
        /*034e*/ 	.byte	0x3f
	.zero		1


	//   ....[45]....
        /*0350*/ 	.word	0x0000ab10
        /*0354*/ 	.word	0x00000009
        /*0358*/ 	.word	0x00000000
        /*035c*/ 	.short	0x010a
        /*035e*/ 	.byte	0x3f
	.zero		1


	//   ....[46]....
        /*0360*/ 	.word	0x0000ab60
        /*0364*/ 	.word	0x00000006
        /*0368*/ 	.word	0x00000000
        /*036c*/ 	.short	0x010a
        /*036e*/ 	.byte	0x3f
	.zero		1


	//   ....[47]....
        /*0370*/ 	.word	0x0000abb0
        /*0374*/ 	.word	0x00000009
        /*0378*/ 	.word	0x00000000
        /*037c*/ 	.short	0x010a
        /*037e*/ 	.byte	0x3f
	.zero		1


	//----- nvinfo : EIATTR_NUM_MBARRIERS
	.align		4
.L_35:
        /*0380*/ 	.byte	0x03, 0x38
        /*0382*/ 	.short	0x0014


	//----- nvinfo : EIATTR_EXIT_INSTR_OFFSETS
	.align		4
        /*0384*/ 	.byte	0x04, 0x1c
        /*0386*/ 	.short	(.L_37 - .L_36)


	//   ....[0]....
.L_36:
        /*0388*/ 	.word	0x00000730


	//   ....[1]....
        /*038c*/ 	.word	0x00001000


	//   ....[2]....
        /*0390*/ 	.word	0x00008ef0


	//   ....[3]....
        /*0394*/ 	.word	0x00009520


	//   ....[4]....
        /*0398*/ 	.word	0x0000a780


	//----- nvinfo : EIATTR_MAX_THREADS
	.align		4
.L_37:
        /*039c*/ 	.byte	0x04, 0x05
        /*039e*/ 	.short	(.L_39 - .L_38)
.L_38:
        /*03a0*/ 	.word	0x00000180
        /*03a4*/ 	.word	0x00000001
        /*03a8*/ 	.word	0x00000001


	//----- nvinfo : EIATTR_CRS_STACK_SIZE
	.align		4
.L_39:
        /*03ac*/ 	.byte	0x04, 0x1e
        /*03ae*/ 	.short	(.L_41 - .L_40)
.L_40:
        /*03b0*/ 	.word	0x00000000


	//----- nvinfo : EIATTR_CBANK_PARAM_SIZE
	.align		4
.L_41:
        /*03b4*/ 	.byte	0x03, 0x19
        /*03b6*/ 	.short	0x0470


	//----- nvinfo : EIATTR_PARAM_CBANK
	.align		4
        /*03b8*/ 	.byte	0x04, 0x0a
        /*03ba*/ 	.short	(.L_43 - .L_42)
	.align		4
.L_42:
        /*03bc*/ 	.word	index@(.nv.constant0._ZN7cutlass13device_kernelINS_4gemm6kernel13GemmUniversalIN4cute5tupleIJiiiiEEENS1_10collective13CollectiveMmaINS1_34MainloopSm90TmaGmmaWarpSpecializedILi9ENS5_IJNS4_1CILi1EEESB_SB_EEENS1_35KernelTmaWarpSpecializedCooperativeEEENS5_IJNSA_ILi256EEENSA_ILi112EEENSA_ILi64EEEEEEaNS5_IJlSB_lEEEaSJ_NS4_8TiledMMAINS4_8MMA_AtomIJNS4_4SM904GMMA26MMA_64x16x32_S32S8S8_SS_TNEEEENS4_6LayoutINS5_IJNSA_ILi2EEESB_SB_EEENS5_IJSB_NSA_ILi0EEEST_EEEEENS5_IJNS4_10UnderscoreESW_SW_EEEEENS4_13SM90_TMA_LOADENS4_14ComposedLayoutINS4_7SwizzleILi2ELi4ELi3EEENS4_18smem_ptr_flag_bitsILi8EEENSQ_INS5_IJNSA_ILi8EEESH_EEENS5_IJSH_SB_EEEEEEEvNS4_8identityESZ_S19_vS1A_EENS_8epilogue10collective6detail29Sm90TmaWarpSpecializedAdapterINS1D_15DefaultEpilogueIaSJ_SJ_NS1C_6thread17LinearCombinationIaLi1EiiLNS1H_9ScaleType4KindE0ELNS_15FloatRoundStyleE2EaEENS1_15EpilogueDefaultEEEEEvvEEEEvNT_6ParamsE)
        /*03c0*/ 	.short	0x0210
        /*03c2*/ 	.short	0x0470


	//----- nvinfo : EIATTR_SW_WAR
	.align		4
.L_43:
        /*03c4*/ 	.byte	0x04, 0x36
        /*03c6*/ 	.short	(.L_45 - .L_44)
.L_44:
        /*03c8*/ 	.word	0x00000008
.L_45:


//--------------------- .nv.callgraph             --------------------------
	.section	.nv.callgraph,"",@"SHT_CUDA_CALLGRAPH"
	.align	4
	.sectionentsize	8
	.align		4
        /*0000*/ 	.word	0x00000000
	.align		4
        /*0004*/ 	.word	0xffffffff
	.align		4
        /*0008*/ 	.word	index@(_ZN7cutlass13device_kernelINS_4gemm6kernel13GemmUniversalIN4cute5tupleIJiiiiEEENS1_10collective13CollectiveMmaINS1_34MainloopSm90TmaGmmaWarpSpecializedILi9ENS5_IJNS4_1CILi1EEESB_SB_EEENS1_35KernelTmaWarpSpecializedCooperativeEEENS5_IJNSA_ILi256EEENSA_ILi112EEENSA_ILi64EEEEEEaNS5_IJlSB_lEEEaSJ_NS4_8TiledMMAINS4_8MMA_AtomIJNS4_4SM904GMMA26MMA_64x16x32_S32S8S8_SS_TNEEEENS4_6LayoutINS5_IJNSA_ILi2EEESB_SB_EEENS5_IJSB_NSA_ILi0EEEST_EEEEENS5_IJNS4_10UnderscoreESW_SW_EEEEENS4_13SM90_TMA_LOADENS4_14ComposedLayoutINS4_7SwizzleILi2ELi4ELi3EEENS4_18smem_ptr_flag_bitsILi8EEENSQ_INS5_IJNSA_ILi8EEESH_EEENS5_IJSH_SB_EEEEEEEvNS4_8identityESZ_S19_vS1A_EENS_8epilogue10collective6detail29Sm90TmaWarpSpecializedAdapterINS1D_15DefaultEpilogueIaSJ_SJ_NS1C_6thread17LinearCombinationIaLi1EiiLNS1H_9ScaleType4KindE0ELNS_15FloatRoundStyleE2EaEENS1_15EpilogueDefaultEEEEEvvEEEEvNT_6ParamsE)
	.align		4
        /*000c*/ 	.word	index@(__assertfail)
	.align		4
        /*0010*/ 	.word	0x00000000
	.align		4
        /*0014*/ 	.word	0xfffffffe
	.align		4
        /*0018*/ 	.word	0x00000000
	.align		4
        /*001c*/ 	.word	0xfffffffd
	.align		4
        /*0020*/ 	.word	0x00000000
	.align		4
        /*0024*/ 	.word	0xfffffffc


//--------------------- .nv.constant4             --------------------------
	.section	.nv.constant4,"a",@progbits
	.align	8
	.align		8
.nv.constant4:
        /*0000*/ 	.dword	__assertfail
	.align		8
        /*0008*/ 	.dword	__unnamed_1
	.align		8
        /*0010*/ 	.dword	_ZN40_INTERNAL_054b032e_4_k_cu_6c8a720d_168254cuda3std3__45__cpo5beginE
	.align		8
        /*0018*/ 	.dword	_ZN40_INTERNAL_054b032e_4_k_cu_6c8a720d_168254cuda3std3__45__cpo3endE
	.align		8
        /*0020*/ 	.dword	_ZN40_INTERNAL_054b032e_4_k_cu_6c8a720d_168254cuda3std3__45__cpo6cbeginE
	.align		8
        /*0028*/ 	.dword	_ZN40_INTERNAL_054b032e_4_k_cu_6c8a720d_168254cuda3std3__45__cpo4cendE
	.align		8
        /*0030*/ 	.dword	_ZN40_INTERNAL_054b032e_4_k_cu_6c8a720d_168254cuda3std3__442_GLOBAL__N__054b032e_4_k_cu_6c8a720d_168256ignoreE
	.align		8
        /*0038*/ 	.dword	_ZN40_INTERNAL_054b032e_4_k_cu_6c8a720d_168254cuda3std3__419piecewise_constructE
	.align		8
        /*0040*/ 	.dword	_ZN40_INTERNAL_054b032e_4_k_cu_6c8a720d_168254cuda3std3__48in_placeE
	.align		8
        /*0048*/ 	.dword	_ZN40_INTERNAL_054b032e_4_k_cu_6c8a720d_168254cuda3std6ranges3__45__cpo4swapE
	.align		8
        /*0050*/ 	.dword	_ZN40_INTERNAL_054b032e_4_k_cu_6c8a720d_168254cuda3std6ranges3__45__cpo9iter_moveE
	.align		8
        /*0058*/ 	.dword	_ZN40_INTERNAL_054b032e_4_k_cu_6c8a720d_168254cute7productE
	.align		8
        /*0060*/ 	.dword	_ZN40_INTERNAL_054b032e_4_k_cu_6c8a720d_168254cute1_E
	.align		8
        /*0068*/ 	.dword	$str$22
	.align		8
        /*0070*/ 	.dword	$str$23


//--------------------- .text._ZN7cutlass13device_kernelINS_4gemm6kernel13GemmUniversalIN4cute5tupleIJiiiiEEENS1_10collective13CollectiveMmaINS1_34MainloopSm90TmaGmmaWarpSpecializedILi9ENS5_IJNS4_1CILi1EEESB_SB_EEENS1_35KernelTmaWarpSpecializedCooperativeEEENS5_IJNSA_ILi256EEENSA_ILi112EEENSA_ILi64EEEEEEaNS5_IJlSB_lEEEaSJ_NS4_8TiledMMAINS4_8MMA_AtomIJNS4_4SM904GMMA26MMA_64x16x32_S32S8S8_SS_TNEEEENS4_6LayoutINS5_IJNSA_ILi2EEESB_SB_EEENS5_IJSB_NSA_ILi0EEEST_EEEEENS5_IJNS4_10UnderscoreESW_SW_EEEEENS4_13SM90_TMA_LOADENS4_14ComposedLayoutINS4_7SwizzleILi2ELi4ELi3EEENS4_18smem_ptr_flag_bitsILi8EEENSQ_INS5_IJNSA_ILi8EEESH_EEENS5_IJSH_SB_EEEEEEEvNS4_8identityESZ_S19_vS1A_EENS_8epilogue10collective6detail29Sm90TmaWarpSpecializedAdapterINS1D_15DefaultEpilogueIaSJ_SJ_NS1C_6thread17LinearCombinationIaLi1EiiLNS1H_9ScaleType4KindE0ELNS_15FloatRoundStyleE2EaEENS1_15EpilogueDefaultEEEEEvvEEEEvNT_6ParamsE --------------------------
	.section	.text._ZN7cutlass13device_kernelINS_4gemm6kernel13GemmUniversalIN4cute5tupleIJiiiiEEENS1_10collective13CollectiveMmaINS1_34MainloopSm90TmaGmmaWarpSpecializedILi9ENS5_IJNS4_1CILi1EEESB_SB_EEENS1_35KernelTmaWarpSpecializedCooperativeEEENS5_IJNSA_ILi256EEENSA_ILi112EEENSA_ILi64EEEEEEaNS5_IJlSB_lEEEaSJ_NS4_8TiledMMAINS4_8MMA_AtomIJNS4_4SM904GMMA26MMA_64x16x32_S32S8S8_SS_TNEEEENS4_6LayoutINS5_IJNSA_ILi2EEESB_SB_EEENS5_IJSB_NSA_ILi0EEEST_EEEEENS5_IJNS4_10UnderscoreESW_SW_EEEEENS4_13SM90_TMA_LOADENS4_14ComposedLayoutINS4_7SwizzleILi2ELi4ELi3EEENS4_18smem_ptr_flag_bitsILi8EEENSQ_INS5_IJNSA_ILi8EEESH_EEENS5_IJSH_SB_EEEEEEEvNS4_8identityESZ_S19_vS1A_EENS_8epilogue10collective6detail29Sm90TmaWarpSpecializedAdapterINS1D_15DefaultEpilogueIaSJ_SJ_NS1C_6thread17LinearCombinationIaLi1EiiLNS1H_9ScaleType4KindE0ELNS_15FloatRoundStyleE2EaEENS1_15EpilogueDefaultEEEEEvvEEEEvNT_6ParamsE,"ax",@progbits
	.align	128
.text._ZN7cutlass13device_kernelINS_4gemm6kernel13GemmUniversalIN4cute5tupleIJiiiiEEENS1_10collective13CollectiveMmaINS1_34MainloopSm90TmaGmmaWarpSpecializedILi9ENS5_IJNS4_1CILi1EEESB_SB_EEENS1_35KernelTmaWarpSpecializedCooperativeEEENS5_IJNSA_ILi256EEENSA_ILi112EEENSA_ILi64EEEEEEaNS5_IJlSB_lEEEaSJ_NS4_8TiledMMAINS4_8MMA_AtomIJNS4_4SM904GMMA26MMA_64x16x32_S32S8S8_SS_TNEEEENS4_6LayoutINS5_IJNSA_ILi2EEESB_SB_EEENS5_IJSB_NSA_ILi0EEEST_EEEEENS5_IJNS4_10UnderscoreESW_SW_EEEEENS4_13SM90_TMA_LOADENS4_14ComposedLayoutINS4_7SwizzleILi2ELi4ELi3EEENS4_18smem_ptr_flag_bitsILi8EEENSQ_INS5_IJNSA_ILi8EEESH_EEENS5_IJSH_SB_EEEEEEEvNS4_8identityESZ_S19_vS1A_EENS_8epilogue10collective6detail29Sm90TmaWarpSpecializedAdapterINS1D_15DefaultEpilogueIaSJ_SJ_NS1C_6thread17LinearCombinationIaLi1EiiLNS1H_9ScaleType4KindE0ELNS_15FloatRoundStyleE2EaEENS1_15EpilogueDefaultEEEEEvvEEEEvNT_6ParamsE:
        .type           _ZN7cutlass13device_kernelINS_4gemm6kernel13GemmUniversalIN4cute5tupleIJiiiiEEENS1_10collective13CollectiveMmaINS1_34MainloopSm90TmaGmmaWarpSpecializedILi9ENS5_IJNS4_1CILi1EEESB_SB_EEENS1_35KernelTmaWarpSpecializedCooperativeEEENS5_IJNSA_ILi256EEENSA_ILi112EEENSA_ILi64EEEEEEaNS5_IJlSB_lEEEaSJ_NS4_8TiledMMAINS4_8MMA_AtomIJNS4_4SM904GMMA26MMA_64x16x32_S32S8S8_SS_TNEEEENS4_6LayoutINS5_IJNSA_ILi2EEESB_SB_EEENS5_IJSB_NSA_ILi0EEEST_EEEEENS5_IJNS4_10UnderscoreESW_SW_EEEEENS4_13SM90_TMA_LOADENS4_14ComposedLayoutINS4_7SwizzleILi2ELi4ELi3EEENS4_18smem_ptr_flag_bitsILi8EEENSQ_INS5_IJNSA_ILi8EEESH_EEENS5_IJSH_SB_EEEEEEEvNS4_8identityESZ_S19_vS1A_EENS_8epilogue10collective6detail29Sm90TmaWarpSpecializedAdapterINS1D_15DefaultEpilogueIaSJ_SJ_NS1C_6thread17LinearCombinationIaLi1EiiLNS1H_9ScaleType4KindE0ELNS_15FloatRoundStyleE2EaEENS1_15EpilogueDefaultEEEEEvvEEEEvNT_6ParamsE,@function
        .size           _ZN7cutlass13device_kernelINS_4gemm6kernel13GemmUniversalIN4cute5tupleIJiiiiEEENS1_10collective13CollectiveMmaINS1_34MainloopSm90TmaGmmaWarpSpecializedILi9ENS5_IJNS4_1CILi1EEESB_SB_EEENS1_35KernelTmaWarpSpecializedCooperativeEEENS5_IJNSA_ILi256EEENSA_ILi112EEENSA_ILi64EEEEEEaNS5_IJlSB_lEEEaSJ_NS4_8TiledMMAINS4_8MMA_AtomIJNS4_4SM904GMMA26MMA_64x16x32_S32S8S8_SS_TNEEEENS4_6LayoutINS5_IJNSA_ILi2EEESB_SB_EEENS5_IJSB_NSA_ILi0EEEST_EEEEENS5_IJNS4_10UnderscoreESW_SW_EEEEENS4_13SM90_TMA_LOADENS4_14ComposedLayoutINS4_7SwizzleILi2ELi4ELi3EEENS4_18smem_ptr_flag_bitsILi8EEENSQ_INS5_IJNSA_ILi8EEESH_EEENS5_IJSH_SB_EEEEEEEvNS4_8identityESZ_S19_vS1A_EENS_8epilogue10collective6detail29Sm90TmaWarpSpecializedAdapterINS1D_15DefaultEpilogueIaSJ_SJ_NS1C_6thread17LinearCombinationIaLi1EiiLNS1H_9ScaleType4KindE0ELNS_15FloatRoundStyleE2EaEENS1_15EpilogueDefaultEEEEEvvEEEEvNT_6ParamsE,(.L_x_305 - _ZN7cutlass13device_kernelINS_4gemm6kernel13GemmUniversalIN4cute5tupleIJiiiiEEENS1_10collective13CollectiveMmaINS1_34MainloopSm90TmaGmmaWarpSpecializedILi9ENS5_IJNS4_1CILi1EEESB_SB_EEENS1_35KernelTmaWarpSpecializedCooperativeEEENS5_IJNSA_ILi256EEENSA_ILi112EEENSA_ILi64EEEEEEaNS5_IJlSB_lEEEaSJ_NS4_8TiledMMAINS4_8MMA_AtomIJNS4_4SM904GMMA26MMA_64x16x32_S32S8S8_SS_TNEEEENS4_6LayoutINS5_IJNSA_ILi2EEESB_SB_EEENS5_IJSB_NSA_ILi0EEEST_EEEEENS5_IJNS4_10UnderscoreESW_SW_EEEEENS4_13SM90_TMA_LOADENS4_14ComposedLayoutINS4_7SwizzleILi2ELi4ELi3EEENS4_18smem_ptr_flag_bitsILi8EEENSQ_INS5_IJNSA_ILi8EEESH_EEENS5_IJSH_SB_EEEEEEEvNS4_8identityESZ_S19_vS1A_EENS_8epilogue10collective6detail29Sm90TmaWarpSpecializedAdapterINS1D_15DefaultEpilogueIaSJ_SJ_NS1C_6thread17LinearCombinationIaLi1EiiLNS1H_9ScaleType4KindE0ELNS_15FloatRoundStyleE2EaEENS1_15EpilogueDefaultEEEEEvvEEEEvNT_6ParamsE)
        .other          _ZN7cutlass13device_kernelINS_4gemm6kernel13GemmUniversalIN4cute5tupleIJiiiiEEENS1_10collective13CollectiveMmaINS1_34MainloopSm90TmaGmmaWarpSpecializedILi9ENS5_IJNS4_1CILi1EEESB_SB_EEENS1_35KernelTmaWarpSpecializedCooperativeEEENS5_IJNSA_ILi256EEENSA_ILi112EEENSA_ILi64EEEEEEaNS5_IJlSB_lEEEaSJ_NS4_8TiledMMAINS4_8MMA_AtomIJNS4_4SM904GMMA26MMA_64x16x32_S32S8S8_SS_TNEEEENS4_6LayoutINS5_IJNSA_ILi2EEESB_SB_EEENS5_IJSB_NSA_ILi0EEEST_EEEEENS5_IJNS4_10UnderscoreESW_SW_EEEEENS4_13SM90_TMA_LOADENS4_14ComposedLayoutINS4_7SwizzleILi2ELi4ELi3EEENS4_18smem_ptr_flag_bitsILi8EEENSQ_INS5_IJNSA_ILi8EEESH_EEENS5_IJSH_SB_EEEEEEEvNS4_8identityESZ_S19_vS1A_EENS_8epilogue10collective6detail29Sm90TmaWarpSpecializedAdapterINS1D_15DefaultEpilogueIaSJ_SJ_NS1C_6thread17LinearCombinationIaLi1EiiLNS1H_9ScaleType4KindE0ELNS_15FloatRoundStyleE2EaEENS1_15EpilogueDefaultEEEEEvvEEEEvNT_6ParamsE,@"STO_CUDA_ENTRY STV_DEFAULT"
_ZN7cutlass13device_kernelINS_4gemm6kernel13GemmUniversalIN4cute5tupleIJiiiiEEENS1_10collective13CollectiveMmaINS1_34MainloopSm90TmaGmmaWarpSpecializedILi9ENS5_IJNS4_1CILi1EEESB_SB_EEENS1_35KernelTmaWarpSpecializedCooperativeEEENS5_IJNSA_ILi256EEENSA_ILi112EEENSA_ILi64EEEEEEaNS5_IJlSB_lEEEaSJ_NS4_8TiledMMAINS4_8MMA_AtomIJNS4_4SM904GMMA26MMA_64x16x32_S32S8S8_SS_TNEEEENS4_6LayoutINS5_IJNSA_ILi2EEESB_SB_EEENS5_IJSB_NSA_ILi0EEEST_EEEEENS5_IJNS4_10UnderscoreESW_SW_EEEEENS4_13SM90_TMA_LOADENS4_14ComposedLayoutINS4_7SwizzleILi2ELi4ELi3EEENS4_18smem_ptr_flag_bitsILi8EEENSQ_INS5_IJNSA_ILi8EEESH_EEENS5_IJSH_SB_EEEEEEEvNS4_8identityESZ_S19_vS1A_EENS_8epilogue10collective6detail29Sm90TmaWarpSpecializedAdapterINS1D_15DefaultEpilogueIaSJ_SJ_NS1C_6thread17LinearCombinationIaLi1EiiLNS1H_9ScaleType4KindE0ELNS_15FloatRoundStyleE2EaEENS1_15EpilogueDefaultEEEEEvvEEEEvNT_6ParamsE:
[----:B------:R-:W0:Y:S01]  /*0000*/  LDC R1, c[0x0][0x28] ;  /* 0x00000a00ff017b82 */ /* 0x000e220000000800 */
[----:B------:R-:W1:Y:S01]  /*0010*/  S2R R3, SR_TID.X ;  /* 0x0000000000037919 */ /* 0x000e620000002100 */
[----:B------:R-:W-:Y:S01]  /*0020*/  ELECT P0, URZ, PT ;  /* 0x00000000003f782f */ /* 0x000fe20003800000 */
[----:B------:R-:W-:Y:S01]  /*0030*/  BSSY B0, `(.L_x_0) ;  /* 0x000000f000007945 */ /* 0x000fe20003800000 */
[--C-:B-1----:R-:W-:Y:S02]  /*0040*/  SHF.R.U32.HI R0, RZ, 0x5, R3.reuse ;  /* 0x00000005ff007819 */ /* 0x102fe40000011603 */
[----:B------:R-:W-:-:S03]  /*0050*/  SHF.R.U32.HI R14, RZ, 0x7, R3 ;  /* 0x00000007ff0e7819 */ /* 0x000fc60000011603 */
[----:B------:R-:W1:Y:S04]  /*0060*/  SHFL.IDX PT, R4, R0, RZ, 0x1f ;  /* 0x00001fff00047589 */ /* 0x000e6800000e0000 */
[----:B------:R2:W3:Y:S01]  /*0070*/  SHFL.IDX PT, R10, R14, RZ, 0x1f ;  /* 0x00001fff0e0a7589 */ /* 0x0004e200000e0000 */
[----:B-1----:R-:W-:-:S13]  /*0080*/  ISETP.NE.OR P0, PT, R4, RZ, !P0 ;  /* 0x000000ff0400720c */ /* 0x002fda0004705670 */
[----:B0-23--:R-:W-:Y:S05]  /*0090*/  @P0 BRA `(.L_x_1) ;  /* 0x0000000000200947 */ /* 0x00dfea0003800000 */
[----:B------:R-:W-:Y:S02]  /*00a0*/  ULDC.64 UR4, c[0x0][0x198] ;  /* 0x0000660000047ab9 */ /* 0x000fe40000000a00 */
[----:B------:R-:W-:Y:S02]  /*00b0*/  UIADD3 UR6, UP0, UR4, 0xf0, URZ ;  /* 0x000000f004067890 */ /* 0x000fe4000ff1e03f */
[----:B------:R-:W-:Y:S02]  /*00c0*/  UIADD3 UR4, UP1, UR4, 0x1f0, URZ ;  /* 0x000001f004047890 */ /* 0x000fe4000ff3e03f */
[----:B------:R-:W-:Y:S02]  /*00d0*/  UIADD3.X UR7, URZ, UR5, URZ, UP0, !UPT ;  /* 0x000000053f077290 */ /* 0x000fe400087fe43f */
[----:B------:R-:W-:-:S07]  /*00e0*/  UIADD3.X UR5, URZ, UR5, URZ, UP1, !UPT ;  /* 0x000000053f057290 */ /* 0x000fce0008ffe43f */
[----:B------:R0:W-:Y:S02]  /*00f0*/  UTMACCTL.PF [UR6] ;  /* 0x00000000060079b9 */ /* 0x0001e40008040000 */
[----:B------:R0:W-:Y:S02]  /*0100*/  UTMACCTL.PF [UR4] ;  /* 0x00000000040079b9 */ /* 0x0001e40008040000 */
[----:B0-----:R-:W-:Y:S01]  /*0110*/  NOP ;  /* 0x0000000000007918 */ /* 0x001fe20000000000 */
.L_x_1:
[----:B------:R-:W-:Y:S05]  /*0120*/  BSYNC B0 ;  /* 0x0000000000007941 */ /* 0x000fea0003800000 */
.L_x_0:
[----:B------:R-:W0:Y:S02]  /*0130*/  SHFL.IDX PT, R2, R0, RZ, 0x1f ;  /* 0x00001fff00027589 */ /* 0x000e2400000e0000 */
[----:B0-----:R-:W-:-:S13]  /*0140*/  ISETP.NE.AND P0, PT, R2, RZ, PT ;  /* 0x000000ff0200720c */ /* 0x001fda0003f05270 */
[----:B------:R-:W-:Y:S05]  /*0150*/  @P0 BRA `(.L_x_2) ;  /* 0x00000000008c0947 */ /* 0x000fea0003800000 */
[----:B------:R-:W-:Y:S01]  /*0160*/  ELECT P0, URZ, PT ;  /* 0x00000000003f782f */ /* 0x000fe20003800000 */
[----:B------:R-:W-:-:S12]  /*0170*/  BSSY B0, `(.L_x_2) ;  /* 0x0000021000007945 */ /* 0x000fd80003800000 */
[----:B------:R-:W-:Y:S05]  /*0180*/  @!P0 BRA `(.L_x_3) ;  /* 0x00000000007c8947 */ /* 0x000fea0003800000 */
[----:B------:R-:W0:Y:S01]  /*0190*/  S2UR UR8, SR_CgaCtaId ;  /* 0x00000000000879c3 */ /* 0x000e220000008800 */
[----:B------:R-:W-:Y:S01]  /*01a0*/  UMOV UR4, 0x400 ;  /* 0x0000040000047882 */ /* 0x000fe20000000000 */
[----:B------:R-:W-:Y:S01]  /*01b0*/  UMOV UR5, 0x1 ;  /* 0x0000000100057882 */ /* 0x000fe20000000000 */
[----:B------:R-:W-:Y:S02]  /*01c0*/  UMOV UR6, 0x100 ;  /* 0x0000010000067882 */ /* 0x000fe40000000000 */
[----:B------:R-:W-:-:S04]  /*01d0*/  UIADD3 UR6, -UR6, 0x100000, URZ ;  /* 0x0010000006067890 */ /* 0x000fc8000fffe13f */
[----:B------:R-:W-:Y:S02]  /*01e0*/  USHF.L.U32 UR7, UR6, 0xb, URZ ;  /* 0x0000000b06077899 */ /* 0x000fe4000800063f */
[----:B------:R-:W-:Y:S02]  /*01f0*/  USHF.L.U32 UR6, UR6, 0x1, URZ ;  /* 0x0000000106067899 */ /* 0x000fe4000800063f */
[----:B0-----:R-:W-:Y:S02]  /*0200*/  ULEA UR8, UR8, UR4, 0x18 ;  /* 0x0000000408087291 */ /* 0x001fe4000f8ec03f */
[----:B------:R-:W-:-:S04]  /*0210*/  UIADD3 UR4, -UR5, 0x100000, URZ ;  /* 0x0010000005047890 */ /* 0x000fc8000fffe13f */
[----:B------:R-:W-:Y:S02]  /*0220*/  USHF.L.U32 UR5, UR4, 0xb, URZ ;  /* 0x0000000b04057899 */ /* 0x000fe4000800063f */
[----:B------:R-:W-:Y:S01]  /*0230*/  USHF.L.U32 UR4, UR4, 0x1, URZ ;  /* 0x0000000104047899 */ /* 0x000fe2000800063f */
[----:B------:R-:W0:Y:S11]  /*0240*/  FENCE.VIEW.ASYNC.S ;  /* 0x00000000000073c6 */ /* 0x000e360000000000 */
[----:B0-----:R0:W1:Y:S01]  /*0250*/  SYNCS.EXCH.64 URZ, [UR8], UR4 ;  /* 0x00000004083f75b2 */ /* 0x0010620008000100 */
[----:B------:R0:W2:Y:S01]  /*0260*/  SYNCS.EXCH.64 URZ, [UR8+0x48], UR6 ;  /* 0x00004806083f75b2 */ /* 0x0000a20008000100 */
[----:B------:R0:W3:Y:S01]  /*0270*/  SYNCS.EXCH.64 URZ, [UR8+0x8], UR4 ;  /* 0x00000804083f75b2 */ /* 0x0000e20008000100 */
[----:B------:R0:W4:Y:S01]  /*0280*/  SYNCS.EXCH.64 URZ, [UR8+0x50], UR6 ;  /* 0x00005006083f75b2 */ /* 0x0001220008000100 */
[----:B------:R0:W0:Y:S01]  /*0290*/  SYNCS.EXCH.64 URZ, [UR8+0x10], UR4 ;  /* 0x00001004083f75b2 */ /* 0x0000220008000100 */
        /* <DEDUP_REMOVED lines=13> */
[----:B------:R-:W-:Y:S01]  /*0370*/  NOP ;  /* 0x0000000000007918 */ /* 0x000fe20000000000 */
.L_x_3:
[----:B0-----:R-:W-:Y:S05]  /*0380*/  BSYNC B0 ;  /* 0x0000000000007941 */ /* 0x001fea0003800000 */
.L_x_2:
[----:B------:R-:W0:Y:S01]  /*0390*/  SHFL.IDX PT, R0, R0, RZ, 0x1f ;  /* 0x00001fff00007589 */ /* 0x000e2200000e0000 */
[----:B------:R-:W-:Y:S01]  /*03a0*/  ELECT P0, URZ, PT ;  /* 0x00000000003f782f */ /* 0x000fe20003800000 */
[----:B------:R-:W5:Y:S01]  /*03b0*/  LDC R2, c[0x0][0x65c] ;  /* 0x00019700ff027b82 */ /* 0x000f620000000800 */
[----:B------:R-:W-:Y:S01]  /*03c0*/  SHF.R.S32.HI R7, RZ, 0x1f, R4 ;  /* 0x0000001fff077819 */ /* 0x000fe20000011404 */
[----:B------:R-:W1:Y:S01]  /*03d0*/  S2R R5, SR_CTAID.Y ;  /* 0x0000000000057919 */ /* 0x000e620000002600 */
[----:B------:R-:W-:Y:S01]  /*03e0*/  UMOV UR4, 0x20 ;  /* 0x0000002000047882 */ /* 0x000fe20000000000 */
[----:B------:R-:W-:Y:S01]  /*03f0*/  NOP ;  /* 0x0000000000007918 */ /* 0x000fe20000000000 */
[----:B------:R-:W-:Y:S01]  /*0400*/  LEA.HI R7, R7, R4, RZ, 0x2 ;  /* 0x0000000407077211 */ /* 0x000fe200078f10ff */
[----:B------:R-:W2:Y:S01]  /*0410*/  S2R R6, SR_CTAID.X ;  /* 0x0000000000067919 */ /* 0x000ea20000002500 */
[----:B------:R-:W-:Y:S01]  /*0420*/  ISETP.NE.AND P2, PT, R10, RZ, PT ;  /* 0x000000ff0a00720c */ /* 0x000fe20003f45270 */
[----:B------:R-:W-:Y:S01]  /*0430*/  NOP ;  /* 0x0000000000007918 */ /* 0x000fe20000000000 */
[----:B------:R-:W-:-:S02]  /*0440*/  LOP3.LUT R7, R7, 0xfffffffc, RZ, 0xc0, !PT ;  /* 0xfffffffc07077812 */ /* 0x000fc400078ec0ff */
[----:B0-----:R-:W-:Y:S02]  /*0450*/  ISETP.NE.OR P0, PT, R0, RZ, !P0 ;  /* 0x000000ff0000720c */ /* 0x001fe40004705670 */
[----:B-----5:R-:W-:-:S04]  /*0460*/  ISETP.NE.AND P3, PT, R2, 0x1, PT ;  /* 0x000000010200780c */ /* 0x020fc80003f65270 */
[----:B------:R-:W-:Y:S01]  /*0470*/  P2R R0, PR, RZ, 0x8 ;  /* 0x00000008ff007803 */ /* 0x000fe20000000000 */
[----:B------:R-:W-:Y:S01]  /*0480*/  IMAD.IADD R0, R4, 0x1, -R7 ;  /* 0x0000000104007824 */ /* 0x000fe200078e0a07 */
[----:B------:R-:W-:Y:S01]  /*0490*/  LOP3.LUT R4, R3, 0x7f, RZ, 0xc0, !PT ;  /* 0x0000007f03047812 */ /* 0x000fe200078ec0ff */
[----:B------:R-:W-:-:S03]  /*04a0*/  IMAD.MOV.U32 R7, RZ, RZ, RZ ;  /* 0x000000ffff077224 */ /* 0x000fc600078e00ff */
[----:B------:R-:W-:Y:S01]  /*04b0*/  ISETP.NE.AND P1, PT, R0, 0x3, PT ;  /* 0x000000030000780c */ /* 0x000fe20003f25270 */
[----:B------:R-:W-:Y:S01]  /*04c0*/  VOTEU.ALL UP0, P0 ;  /* 0x00000000003f7886 */ /* 0x000fe20000000000 */
[----:B------:R-:W-:Y:S01]  /*04d0*/  VOTEU.ALL UP1, P0 ;  /* 0x00000000003f7886 */ /* 0x000fe20000020000 */
[----:B------:R-:W2:Y:S01]  /*04e0*/  @P3 LDC R17, c[0x0][0x10] ;  /* 0x00000400ff113b82 */ /* 0x000ea20000000800 */
[----:B-1----:R-:W-:Y:S02]  /*04f0*/  @P3 IMAD.MOV.U32 R8, RZ, RZ, R5 ;  /* 0x000000ffff083224 */ /* 0x002fe400078e0005 */
[----:B------:R-:W-:Y:S01]  /*0500*/  @!UP0 UMOV UR6, 0x400 ;  /* 0x0000040000068882 */ /* 0x000fe20000000000 */
[----:B------:R-:W-:-:S04]  /*0510*/  @!UP0 UIADD3 UR4, -UR4, 0x100000, URZ ;  /* 0x0010000004048890 */ /* 0x000fc8000fffe13f */
[----:B------:R-:W-:Y:S02]  /*0520*/  @!UP0 USHF.L.U32 UR5, UR4, 0xb, URZ ;  /* 0x0000000b04058899 */ /* 0x000fe4000800063f */
[----:B------:R-:W-:Y:S01]  /*0530*/  @!UP0 USHF.L.U32 UR4, UR4, 0x1, URZ ;  /* 0x0000000104048899 */ /* 0x000fe2000800063f */
[----:B------:R-:W-:Y:S01]  /*0540*/  @P3 IMAD.MOV.U32 R9, RZ, RZ, RZ ;  /* 0x000000ffff093224 */ /* 0x000fe200078e00ff */
[----:B------:R-:W0:Y:S08]  /*0550*/  @!UP0 S2UR UR7, SR_CgaCtaId ;  /* 0x00000000000789c3 */ /* 0x000e300000008800 */
[----:B------:R-:W1:Y:S01]  /*0560*/  @!P3 LDC R11, c[0x0][0xc] ;  /* 0x00000300ff0bbb82 */ /* 0x000e620000000800 */
[----:B--2---:R-:W-:Y:S01]  /*0570*/  @P3 IMAD.WIDE.U32 R16, R6, R17, R8 ;  /* 0x0000001106103225 */ /* 0x004fe200078e0008 */
[----:B0-----:R-:W-:Y:S01]  /*0580*/  @!UP0 ULEA UR8, UR7, UR6, 0x18 ;  /* 0x0000000607088291 */ /* 0x001fe2000f8ec03f */
[----:B------:R-:W-:-:S02]  /*0590*/  VOTEU.ALL UP0, P0 ;  /* 0x00000000003f7886 */ /* 0x000fc40000000000 */
[----:B------:R-:W-:Y:S01]  /*05a0*/  ULDC UR6, c[0x0][0xc] ;  /* 0x0000030000067ab9 */ /* 0x000fe20000000800 */
[----:B------:R-:W-:Y:S01]  /*05b0*/  ISETP.EQ.OR P0, PT, R0, RZ, !P1 ;  /* 0x000000ff0000720c */ /* 0x000fe20004f02670 */
[----:B------:R-:W-:-:S03]  /*05c0*/  ULDC UR7, c[0x0][0x10] ;  /* 0x0000040000077ab9 */ /* 0x000fc60000000800 */
[C---:B------:R-:W-:Y:S01]  /*05d0*/  ISETP.EQ.AND P0, PT, R10.reuse, RZ, P0 ;  /* 0x000000ff0a00720c */ /* 0x040fe20000702270 */
[----:B------:R-:W-:Y:S02]  /*05e0*/  VIADD R10, R10, 0xffffffff ;  /* 0xffffffff0a0a7836 */ /* 0x000fe40000000000 */
[----:B-1----:R-:W-:Y:S01]  /*05f0*/  @!P3 IMAD.WIDE.U32 R8, R11, R5, R6 ;  /* 0x000000050b08b225 */ /* 0x002fe200078e0006 */
[----:B------:R-:W0:Y:S02]  /*0600*/  FENCE.VIEW.ASYNC.S ;  /* 0x00000000000073c6 */ /* 0x000e240000000000 */
[----:B0-----:R-:W3:Y:S01]  /*0610*/  @!UP0 SYNCS.EXCH.64 URZ, [UR8+0xa0], UR4 ;  /* 0x0000a004083f85b2 */ /* 0x001ee20008000100 */
[----:B------:R-:W-:Y:S01]  /*0620*/  SEL R18, RZ, 0x1, !P0 ;  /* 0x00000001ff127807 */ /* 0x000fe20004000000 */
[----:B------:R-:W-:Y:S01]  /*0630*/  @P3 IMAD.MOV.U32 R11, RZ, RZ, RZ ;  /* 0x000000ffff0b3224 */ /* 0x000fe200078e00ff */
[----:B------:R-:W-:Y:S01]  /*0640*/  ISETP.GE.U32.AND P1, PT, R10, 0x2, PT ;  /* 0x000000020a00780c */ /* 0x000fe20003f26070 */
[----:B------:R-:W-:-:S02]  /*0650*/  @!P3 IMAD.MOV.U32 R16, RZ, RZ, R8 ;  /* 0x000000ffff10b224 */ /* 0x000fc400078e0008 */
[----:B------:R-:W-:Y:S01]  /*0660*/  @P3 IMAD.IADD R17, R17, 0x1, R11 ;  /* 0x0000000111113824 */ /* 0x000fe200078e020b */
[----:B------:R-:W-:Y:S01]  /*0670*/  SEL R18, R18, 0x2, P1 ;  /* 0x0000000212127807 */ /* 0x000fe20000800000 */
[----:B------:R-:W-:Y:S01]  /*0680*/  @!P3 IMAD.MOV.U32 R17, RZ, RZ, R9 ;  /* 0x000000ffff11b224 */ /* 0x000fe200078e0009 */
[----:B------:R0:W3:Y:S01]  /*0690*/  @!UP1 SYNCS.EXCH.64 URZ, [UR8+0xa8], UR4 ;  /* 0x0000a804083f95b2 */ /* 0x0000e20008000100 */
[----:B------:R-:W-:Y:S01]  /*06a0*/  NOP ;  /* 0x0000000000007918 */ /* 0x000fe20000000000 */
[----:B0-----:R-:W-:-:S03]  /*06b0*/  UIMAD.WIDE.U32 UR4, UR6, UR7, URZ ;  /* 0x00000007060472a5 */ /* 0x001fc6000f8e003f */
[----:B------:R-:W-:Y:S02]  /*06c0*/  ULDC UR6, c[0x0][0x14] ;  /* 0x0000050000067ab9 */ /* 0x000fe40000000800 */
[----:B------:R-:W-:Y:S02]  /*06d0*/  UIMAD.WIDE.U32 UR42, UR4, UR6, URZ ;  /* 0x00000006042a72a5 */ /* 0x000fe4000f8e003f */
[----:B------:R-:W-:-:S04]  /*06e0*/  UIMAD UR38, UR5, UR6, URZ ;  /* 0x00000006052672a4 */ /* 0x000fc8000f8e023f */
[----:B------:R-:W-:Y:S01]  /*06f0*/  UIADD3 UR38, UR43, UR38, URZ ;  /* 0x000000262b267290 */ /* 0x000fe2000fffe03f */
[----:B---34-:R-:W-:Y:S06]  /*0700*/  BAR.SYNC.DEFER_BLOCKING 0x0 ;  /* 0x0000000000007b1d */ /* 0x018fec0000010000 */
[----:B------:R-:W-:Y:S05]  /*0710*/  @!P2 BRA `(.L_x_4) ;  /* 0x0000008400f8a947 */ /* 0x000fea0003800000 */
[----:B------:R-:W-:-:S13]  /*0720*/  ISETP.GT.U32.AND P0, PT, R10, 0x1, PT ;  /* 0x000000010a00780c */ /* 0x000fda0003f04070 */
[----:B------:R-:W-:Y:S05]  /*0730*/  @P0 EXIT ;  /* 0x000000000000094d */ /* 0x000fea0003800000 */
[----:B------:R-:W-:Y:S01]  /*0740*/  ULDC.64 UR4, c[0x0][0x650] ;  /* 0x0001940000047ab9 */ /* 0x000fe20000000a00 */
[----:B------:R-:W-:Y:S01]  /*0750*/  PRMT R0, RZ, 0x7610, R0 ;  /* 0x00007610ff007816 */ /* 0x000fe20000000000 */
[----:B------:R-:W-:Y:S01]  /*0760*/  IMAD.MOV.U32 R23, RZ, RZ, -0x1 ;  /* 0xffffffffff177424 */ /* 0x000fe200078e00ff */
[----:B------:R-:W-:Y:S01]  /*0770*/  ISETP.GE.U32.AND P0, PT, R16, UR4, PT ;  /* 0x0000000410007c0c */ /* 0x000fe2000bf06070 */
[----:B------:R-:W-:Y:S02]  /*0780*/  IMAD.MOV.U32 R22, RZ, RZ, -0x1 ;  /* 0xffffffffff167424 */ /* 0x000fe400078e00ff */
[----:B------:R-:W-:Y:S01]  /*0790*/  IMAD.MOV.U32 R19, RZ, RZ, -0x1 ;  /* 0xffffffffff137424 */ /* 0x000fe200078e00ff */
[----:B------:R-:W-:-:S13]  /*07a0*/  ISETP.GE.U32.AND.EX P0, PT, R17, UR5, PT, P0 ;  /* 0x0000000511007c0c */ /* 0x000fda000bf06100 */
[----:B------:R-:W-:Y:S05]  /*07b0*/  @P0 BRA `(.L_x_5) ;  /* 0x0000000400580947 */ /* 0x000fea0003800000 */
[----:B------:R-:W0:Y:S01]  /*07c0*/  LDC.64 R20, c[0x0][0x628] ;  /* 0x00018a00ff147b82 */ /* 0x000e220000000a00 */
[----:B------:R-:W-:Y:S02]  /*07d0*/  IMAD.MOV.U32 R8, RZ, RZ, R16 ;  /* 0x000000ffff087224 */ /* 0x000fe400078e0010 */
[----:B------:R-:W-:-:S05]  /*07e0*/  IMAD.MOV.U32 R9, RZ, RZ, R17 ;  /* 0x000000ffff097224 */ /* 0x000fca00078e0011 */
[----:B------:R-:W1:Y:S08]  /*07f0*/  LDC R0, c[0x0][0x630] ;  /* 0x00018c00ff007b82 */ /* 0x000e700000000800 */
[----:B------:R-:W2:Y:S01]  /*0800*/  LDC.64 R22, c[0x0][0x620] ;  /* 0x00018800ff167b82 */ /* 0x000ea20000000a00 */
[----:B0-----:R-:W-:-:S04]  /*0810*/  ISETP.NE.U32.AND P0, PT, R20, RZ, PT ;  /* 0x000000ff1400720c */ /* 0x001fc80003f05070 */
[----:B------:R-:W-:-:S13]  /*0820*/  ISETP.NE.AND.EX P0, PT, R21, RZ, PT, P0 ;  /* 0x000000ff1500720c */ /* 0x000fda0003f05300 */
[----:B-12---:R-:W-:Y:S05]  /*0830*/  @!P0 BRA `(.L_x_6) ;  /* 0x0000000000288947 */ /* 0x006fea0003800000 */
[----:B------:R-:W0:Y:S02]  /*0840*/  LDC R13, c[0x0][0x634] ;  /* 0x00018d00ff0d7b82 */ /* 0x000e240000000800 */
[----:B0-----:R-:W-:-:S05]  /*0850*/  IADD3 R13, P0, R16, R13, RZ ;  /* 0x0000000d100d7210 */ /* 0x001fca0007f1e0ff */
[----:B------:R-:W-:-:S04]  /*0860*/  IMAD.X R15, RZ, RZ, R17, P0 ;  /* 0x000000ffff0f7224 */ /* 0x000fc800000e0611 */
[----:B------:R-:W-:-:S04]  /*0870*/  IMAD.WIDE.U32 R8, R15, R20, RZ ;  /* 0x000000140f087225 */ /* 0x000fc800078e00ff */
[----:B------:R-:W-:-:S04]  /*0880*/  IMAD.WIDE.U32 R10, P0, R13, R21, R8 ;  /* 0x000000150d0a7225 */ /* 0x000fc80007800008 */
[----:B------:R-:W-:-:S04]  /*0890*/  IMAD.WIDE.U32 R8, R13, R20, RZ ;  /* 0x000000140d087225 */ /* 0x000fc800078e00ff */
[----:B------:R-:W-:Y:S01]  /*08a0*/  IMAD.X R13, RZ, RZ, RZ, P0 ;  /* 0x000000ffff0d7224 */ /* 0x000fe200000e06ff */
[----:B------:R-:W-:Y:S01]  /*08b0*/  IADD3 RZ, P0, R9, R10, RZ ;  /* 0x0000000a09ff7210 */ /* 0x000fe20007f1e0ff */
[----:B------:R-:W-:-:S04]  /*08c0*/  IMAD.MOV.U32 R12, RZ, RZ, R11 ;  /* 0x000000ffff0c7224 */ /* 0x000fc800078e000b */
[----:B------:R-:W-:-:S08]  /*08d0*/  IMAD.WIDE.U32.X R8, R15, R21, R12, P0 ;  /* 0x000000150f087225 */ /* 0x000fd000000e040c */
.L_x_6:
[-CC-:B------:R-:W-:Y:S01]  /*08e0*/  SHF.R.U64 R27, R8, R0.reuse, R9.reuse ;  /* 0x00000000081b7219 */ /* 0x180fe20000001209 */
[----:B------:R-:W0:Y:S01]  /*08f0*/  LDC R12, c[0x0][0x618] ;  /* 0x00018600ff0c7b82 */ /* 0x000e220000000800 */
[----:B------:R-:W-:Y:S01]  /*0900*/  SHF.R.U32.HI R7, RZ, R0, R9 ;  /* 0x00000000ff077219 */ /* 0x000fe20000011609 */
[----:B------:R-:W-:Y:S01]  /*0910*/  ULDC UR4, c[0x0][0x150] ;  /* 0x0000540000047ab9 */ /* 0x000fe20000000800 */
[----:B------:R-:W-:Y:S02]  /*0920*/  IADD3 R11, P0, RZ, -R27, RZ ;  /* 0x8000001bff0b7210 */ /* 0x000fe40007f1e0ff */
[----:B------:R-:W-:-:S03]  /*0930*/  I2FP.F32.U32 R0, R6 ;  /* 0x0000000600007245 */ /* 0x000fc60000201000 */
[----:B------:R-:W1:Y:S01]  /*0940*/  LDC.64 R30, c[0x0][0x640] ;  /* 0x00019000ff1e7b82 */ /* 0x000e620000000a00 */
[----:B------:R-:W-:Y:S02]  /*0950*/  IMAD.X R13, RZ, RZ, ~R7, P0 ;  /* 0x000000ffff0d7224 */ /* 0x000fe400000e0e07 */
[----:B------:R-:W-:Y:S01]  /*0960*/  FMUL R0, R0, UR4 ;  /* 0x0000000400007c20 */ /* 0x000fe20008400000 */
[----:B------:R-:W-:Y:S01]  /*0970*/  IMAD.WIDE.U32 R8, R11, R22, R16 ;  /* 0x000000160b087225 */ /* 0x000fe200078e0010 */
[----:B------:R-:W-:-:S03]  /*0980*/  ULDC UR4, c[0x0][0x154] ;  /* 0x0000550000047ab9 */ /* 0x000fc60000000800 */
[----:B------:R-:W-:Y:S01]  /*0990*/  IMAD R10, R13, R22, RZ ;  /* 0x000000160d0a7224 */ /* 0x000fe200078e02ff */
[----:B------:R-:W2:Y:S01]  /*09a0*/  LDC R7, c[0x0][0x144] ;  /* 0x00005100ff077b82 */ /* 0x000ea20000000800 */
[----:B------:R-:W3:Y:S02]  /*09b0*/  F2I.U32.TRUNC.NTZ R0, R0 ;  /* 0x0000000000007305 */ /* 0x000ee4000020f000 */
[----:B------:R-:W-:-:S04]  /*09c0*/  IMAD R11, R11, R23, R10 ;  /* 0x000000170b0b7224 */ /* 0x000fc800078e020a */
[----:B------:R-:W-:Y:S01]  /*09d0*/  IMAD.IADD R9, R9, 0x1, R11 ;  /* 0x0000000109097824 */ /* 0x000fe200078e020b */
[----:B------:R-:W4:Y:S01]  /*09e0*/  LDC R24, c[0x0][0x608] ;  /* 0x00018200ff187b82 */ /* 0x000f220000000800 */
[----:B------:R-:W-:-:S03]  /*09f0*/  IMAD.MOV.U32 R11, RZ, RZ, -0x1 ;  /* 0xffffffffff0b7424 */ /* 0x000fc600078e00ff */
[-CC-:B0-----:R-:W-:Y:S02]  /*0a00*/  SHF.R.U64 R22, R8, R12.reuse, R9.reuse ;  /* 0x0000000c08167219 */ /* 0x181fe40000001209 */
[----:B------:R-:W-:Y:S02]  /*0a10*/  I2FP.F32.U32 R8, R5 ;  /* 0x0000000500087245 */ /* 0x000fe40000201000 */
[----:B------:R-:W0:Y:S01]  /*0a20*/  LDC R28, c[0x0][0x658] ;  /* 0x00019600ff1c7b82 */ /* 0x000e220000000800 */
[----:B-1----:R-:W-:Y:S01]  /*0a30*/  ISETP.NE.U32.AND P0, PT, R30, RZ, PT ;  /* 0x000000ff1e00720c */ /* 0x002fe20003f05070 */
[----:B---3--:R-:W-:Y:S02]  /*0a40*/  IMAD.MOV R10, RZ, RZ, -R0 ;  /* 0x000000ffff0a7224 */ /* 0x008fe400078e0a00 */
[----:B------:R-:W-:Y:S01]  /*0a50*/  FMUL R8, R8, UR4 ;  /* 0x0000000408087c20 */ /* 0x000fe20008400000 */
[----:B------:R-:W-:Y:S02]  /*0a60*/  SHF.R.U32.HI R9, RZ, R12, R9 ;  /* 0x0000000cff097219 */ /* 0x000fe40000011609 */
[----:B------:R-:W-:Y:S01]  /*0a70*/  ISETP.NE.AND.EX P0, PT, R31, RZ, PT, P0 ;  /* 0x000000ff1f00720c */ /* 0x000fe20003f05300 */
[----:B------:R1:W3:Y:S01]  /*0a80*/  F2I.U32.TRUNC.NTZ R15, R8 ;  /* 0x00000008000f7305 */ /* 0x0002e2000020f000 */
[----:B------:R-:W1:Y:S01]  /*0a90*/  LDC R20, c[0x0][0x148] ;  /* 0x00005200ff147b82 */ /* 0x000e620000000800 */
[----:B--2---:R-:W-:-:S07]  /*0aa0*/  IMAD R0, R7, R10, R6 ;  /* 0x0000000a07007224 */ /* 0x004fce00078e0206 */
[----:B------:R-:W2:Y:S01]  /*0ab0*/  LDC R26, c[0x0][0x600] ;  /* 0x00018000ff1a7b82 */ /* 0x000ea20000000800 */
[-CC-:B----4-:R-:W-:Y:S02]  /*0ac0*/  SHF.R.U64 R32, R22, R24.reuse, R9.reuse ;  /* 0x0000001816207219 */ /* 0x190fe40000001209 */
[----:B------:R-:W-:Y:S01]  /*0ad0*/  SHF.R.U32.HI R7, RZ, R24, R9 ;  /* 0x00000018ff077219 */ /* 0x000fe20000011609 */
[----:B------:R-:W-:-:S04]  /*0ae0*/  IMAD.MOV.U32 R9, RZ, RZ, 0x1 ;  /* 0x00000001ff097424 */ /* 0x000fc800078e00ff */
[----:B------:R-:W4:Y:S01]  /*0af0*/  LDC R21, c[0x0][0x648] ;  /* 0x00019200ff157b82 */ /* 0x000f220000000800 */
[-C--:B0-----:R-:W-:Y:S02]  /*0b00*/  SHF.L.U32 R6, R11, R28.reuse, RZ ;  /* 0x0000001c0b067219 */ /* 0x081fe400000006ff */
[--C-:B------:R-:W-:Y:S02]  /*0b10*/  SHF.R.U64 R24, R32, R28, R7.reuse ;  /* 0x0000001c20187219 */ /* 0x100fe40000001207 */
[----:B------:R-:W-:Y:S02]  /*0b20*/  LOP3.LUT R13, RZ, R6, RZ, 0x33, !PT ;  /* 0x00000006ff0d7212 */ /* 0x000fe400078e33ff */
[-C--:B------:R-:W-:Y:S01]  /*0b30*/  SHF.R.U32.HI R7, RZ, R28.reuse, R7 ;  /* 0x0000001cff077219 */ /* 0x080fe20000011607 */
[----:B------:R-:W0:Y:S01]  /*0b40*/  LDC R23, c[0x0][0x638] ;  /* 0x00018e00ff177b82 */ /* 0x000e220000000800 */
[----:B------:R-:W-:Y:S01]  /*0b50*/  SHF.L.U32 R12, R9, R28, RZ ;  /* 0x0000001c090c7219 */ /* 0x000fe200000006ff */
[----:B------:R-:W-:-:S06]  /*0b60*/  IMAD.MOV.U32 R6, RZ, RZ, R24 ;  /* 0x000000ffff067224 */ /* 0x000fcc00078e0018 */
[----:B------:R-:W0:Y:S01]  /*0b70*/  LDC R25, c[0x0][0x610] ;  /* 0x00018400ff197b82 */ /* 0x000e220000000800 */
[----:B-1-3--:R-:W-:Y:S05]  /*0b80*/  @!P0 BRA `(.L_x_7) ;  /* 0x0000000000288947 */ /* 0x00afea0003800000 */
[----:B------:R-:W1:Y:S02]  /*0b90*/  LDC R11, c[0x0][0x64c] ;  /* 0x00019300ff0b7b82 */ /* 0x000e640000000800 */
[----:B-1----:R-:W-:-:S05]  /*0ba0*/  IADD3 R11, P0, R24, R11, RZ ;  /* 0x0000000b180b7210 */ /* 0x002fca0007f1e0ff */
        /* <DEDUP_REMOVED lines=8> */
.L_x_7:
[----:B----4-:R-:W-:Y:S01]  /*0c30*/  SHF.R.U64 R6, R6, R21, R7 ;  /* 0x0000001506067219 */ /* 0x010fe20000001207 */
[----:B--2---:R-:W-:Y:S01]  /*0c40*/  VIADD R7, R26, 0xffffffff ;  /* 0xffffffff1a077836 */ /* 0x004fe20000000000 */
[----:B------:R-:W-:Y:S01]  /*0c50*/  LOP3.LUT R13, R32, R13, RZ, 0xc0, !PT ;  /* 0x0000000d200d7212 */ /* 0x000fe200078ec0ff */
[----:B------:R-:W-:Y:S02]  /*0c60*/  IMAD.MOV R15, RZ, RZ, -R15 ;  /* 0x000000ffff0f7224 */ /* 0x000fe400078e0a0f */
[----:B------:R-:W-:Y:S02]  /*0c70*/  IMAD.MOV R8, RZ, RZ, -R6 ;  /* 0x000000ffff087224 */ /* 0x000fe400078e0a06 */
[----:B------:R-:W-:Y:S01]  /*0c80*/  IMAD R13, R12, R6, R13 ;  /* 0x000000060c0d7224 */ /* 0x000fe200078e020d */
[----:B------:R-:W-:Y:S01]  /*0c90*/  LOP3.LUT R6, R22, R7, RZ, 0xc0, !PT ;  /* 0x0000000716067212 */ /* 0x000fe200078ec0ff */
[----:B------:R-:W-:Y:S02]  /*0ca0*/  @P3 IMAD R0, R20, R15, R5 ;  /* 0x0000000f14003224 */ /* 0x000fe400078e0205 */
[----:B0-----:R-:W-:-:S02]  /*0cb0*/  IMAD R5, R8, R23, R24 ;  /* 0x0000001708057224 */ /* 0x001fc400078e0218 */
[----:B------:R-:W-:Y:S02]  /*0cc0*/  IMAD R23, R13, R25, R0 ;  /* 0x000000190d177224 */ /* 0x000fe400078e0200 */
[----:B------:R-:W-:Y:S02]  /*0cd0*/  IMAD R6, R5, R26, R6 ;  /* 0x0000001a05067224 */ /* 0x000fe400078e0206 */
[----:B------:R-:W-:Y:S02]  /*0ce0*/  IMAD.MOV.U32 R0, RZ, RZ, 0x1 ;  /* 0x00000001ff007424 */ /* 0x000fe400078e00ff */
[----:B------:R-:W-:Y:S01]  /*0cf0*/  IMAD.MOV.U32 R19, RZ, RZ, R27 ;  /* 0x000000ffff137224 */ /* 0x000fe200078e001b */
[----:B------:R-:W-:Y:S02]  /*0d00*/  SEL R22, R6, R23, !P3 ;  /* 0x0000001706167207 */ /* 0x000fe40005800000 */
[----:B------:R-:W-:-:S07]  /*0d10*/  SEL R23, R23, R6, !P3 ;  /* 0x0000000617177207 */ /* 0x000fce0005800000 */
.L_x_5:
[----:B------:R-:W-:-:S08]  /*0d20*/  NOP ;  /* 0x0000000000007918 */ /* 0x000fd00000000000 */
[----:B------:R-:W0:Y:S02]  /*0d30*/  USETMAXREG.TRY_ALLOC.CTAPOOL UP0, 0xe8 ;  /* 0x000000e8000079c8 */ /* 0x000e240008000600 */
[----:B0-----:R-:W-:-:S13]  /*0d40*/  PLOP3.LUT P0, PT, PT, PT, UP0, 0x80, 0x0 ;  /* 0x000000000000781c */ /* 0x001fda0003f0f008 */
[----:B------:R-:W-:Y:S05]  /*0d50*/  @!P0 BRA `(.L_x_5) ;  /* 0xfffffffc00f08947 */ /* 0x000fea000383ffff */
[----:B------:R-:W-:Y:S01]  /*0d60*/  ULDC.64 UR4, c[0x0][0x598] ;  /* 0x0001660000047ab9 */ /* 0x000fe20000000a00 */
[----:B------:R-:W-:Y:S01]  /*0d70*/  ULDC.64 UR44, c[0x0][0x208] ;  /* 0x00008200002c7ab9 */ /* 0x000fe20000000a00 */
[----:B------:R-:W-:-:S04]  /*0d80*/  ISETP.NE.U32.AND P0, PT, RZ, UR4, PT ;  /* 0x00000004ff007c0c */ /* 0x000fc8000bf05070 */
[----:B------:R-:W-:-:S13]  /*0d90*/  ISETP.NE.AND.EX P0, PT, RZ, UR5, PT, P0 ;  /* 0x00000005ff007c0c */ /* 0x000fda000bf05300 */
[----:B------:R-:W-:Y:S05]  /*0da0*/  @!P0 BRA `(.L_x_8) ;  /* 0x00000000001c8947 */ /* 0x000fea0003800000 */
[----:B------:R-:W0:Y:S02]  /*0db0*/  LDC.64 R6, c[0x0][0x598] ;  /* 0x00016600ff067b82 */ /* 0x000e240000000a00 */
[----:B0-----:R-:W2:Y:S02]  /*0dc0*/  LDG.E.64 R6, desc[UR44][R6.64] ;  /* 0x0000002c06067981 */ /* 0x001ea4000c1e1b00 */
[----:B--2---:R-:W-:-:S04]  /*0dd0*/  ISETP.NE.U32.AND P0, PT, R6, RZ, PT ;  /* 0x000000ff0600720c */ /* 0x004fc80003f05070 */
[----:B------:R-:W-:-:S13]  /*0de0*/  ISETP.NE.AND.EX P0, PT, R7, RZ, PT, P0 ;  /* 0x000000ff0700720c */ /* 0x000fda0003f05300 */
[----:B------:R-:W-:Y:S05]  /*0df0*/  @!P0 BRA `(.L_x_8) ;  /* 0x0000000000088947 */ /* 0x000fea0003800000 */
[----:B------:R0:W5:Y:S01]  /*0e00*/  LD.E R138, desc[UR44][R6.64] ;  /* 0x0000002c068a7980 */ /* 0x000162000c101900 */
[----:B------:R-:W-:Y:S05]  /*0e10*/  BRA `(.L_x_9) ;  /* 0x0000000000247947 */ /* 0x000fea0003800000 */
.L_x_8:
[----:B------:R-:W-:Y:S02]  /*0e20*/  ULDC.64 UR4, c[0x0][0x588] ;  /* 0x0001620000047ab9 */ /* 0x000fe40000000a00 */
[----:B------:R-:W-:-:S04]  /*0e30*/  ISETP.NE.U32.AND P0, PT, RZ, UR4, PT ;  /* 0x00000004ff007c0c */ /* 0x000fc8000bf05070 */
[----:B------:R-:W-:-:S13]  /*0e40*/  ISETP.NE.AND.EX P0, PT, RZ, UR5, PT, P0 ;  /* 0x00000005ff007c0c */ /* 0x000fda000bf05300 */
[----:B------:R-:W-:Y:S05]  /*0e50*/  @!P0 BRA `(.L_x_10) ;  /* 0x00000000000c8947 */ /* 0x000fea0003800000 */
[----:B------:R-:W0:Y:S02]  /*0e60*/  LDC.64 R138, c[0x0][0x588] ;  /* 0x00016200ff8a7b82 */ /* 0x000e240000000a00 */
[----:B0-----:R1:W5:Y:S01]  /*0e70*/  LDG.E R138, desc[UR44][R138.64] ;  /* 0x0000002c8a8a7981 */ /* 0x001362000c1e1900 */
[----:B------:R-:W-:Y:S05]  /*0e80*/  BRA `(.L_x_9) ;  /* 0x0000000000087947 */ /* 0x000fea0003800000 */
.L_x_10:
[----:B------:R-:W-:Y:S02]  /*0e90*/  ULDC UR4, c[0x0][0x580] ;  /* 0x0001600000047ab9 */ /* 0x000fe40000000800 */
[----:B------:R-:W-:-:S07]  /*0ea0*/  IMAD.U32 R138, RZ, RZ, UR4 ;  /* 0x00000004ff8a7e24 */ /* 0x000fce000f8e00ff */
.L_x_9:
[----:B------:R-:W-:Y:S02]  /*0eb0*/  ULDC.64 UR4, c[0x0][0x5a0] ;  /* 0x0001680000047ab9 */ /* 0x000fe40000000a00 */
[----:B------:R-:W-:-:S04]  /*0ec0*/  ISETP.NE.U32.AND P0, PT, RZ, UR4, PT ;  /* 0x00000004ff007c0c */ /* 0x000fc8000bf05070 */
[----:B------:R-:W-:-:S13]  /*0ed0*/  ISETP.NE.AND.EX P0, PT, RZ, UR5, PT, P0 ;  /* 0x00000005ff007c0c */ /* 0x000fda000bf05300 */
[----:B------:R-:W-:Y:S05]  /*0ee0*/  @!P0 BRA `(.L_x_11) ;  /* 0x00000000001c8947 */ /* 0x000fea0003800000 */
[----:B0-----:R-:W0:Y:S02]  /*0ef0*/  LDC.64 R6, c[0x0][0x5a0] ;  /* 0x00016800ff067b82 */ /* 0x001e240000000a00 */
[----:B0-----:R-:W2:Y:S02]  /*0f00*/  LDG.E.64 R6, desc[UR44][R6.64] ;  /* 0x0000002c06067981 */ /* 0x001ea4000c1e1b00 */
[----:B--2---:R-:W-:-:S04]  /*0f10*/  ISETP.NE.U32.AND P0, PT, R6, RZ, PT ;  /* 0x000000ff0600720c */ /* 0x004fc80003f05070 */
[----:B------:R-:W-:-:S13]  /*0f20*/  ISETP.NE.AND.EX P0, PT, R7, RZ, PT, P0 ;  /* 0x000000ff0700720c */ /* 0x000fda0003f05300 */
[----:B------:R-:W-:Y:S05]  /*0f30*/  @!P0 BRA `(.L_x_11) ;  /* 0x0000000000088947 */ /* 0x000fea0003800000 */
[----:B-1----:R0:W5:Y:S01]  /*0f40*/  LD.E R139, desc[UR44][R6.64] ;  /* 0x0000002c068b7980 */ /* 0x002162000c101900 */
[----:B------:R-:W-:Y:S05]  /*0f50*/  BRA `(.L_x_12) ;  /* 0x0000000000247947 */ /* 0x000fea0003800000 */
.L_x_11:
[----:B------:R-:W-:Y:S02]  /*0f60*/  ULDC.64 UR4, c[0x0][0x590] ;  /* 0x0001640000047ab9 */ /* 0x000fe40000000a00 */
[----:B------:R-:W-:-:S04]  /*0f70*/  ISETP.NE.U32.AND P0, PT, RZ, UR4, PT ;  /* 0x00000004ff007c0c */ /* 0x000fc8000bf05070 */
[----:B------:R-:W-:-:S13]  /*0f80*/  ISETP.NE.AND.EX P0, PT, RZ, UR5, PT, P0 ;  /* 0x00000005ff007c0c */ /* 0x000fda000bf05300 */
[----:B------:R-:W-:Y:S05]  /*0f90*/  @!P0 BRA `(.L_x_13) ;  /* 0x00000000000c8947 */ /* 0x000fea0003800000 */
[----:B0-----:R-:W1:Y:S02]  /*0fa0*/  LDC.64 R6, c[0x0][0x590] ;  /* 0x00016400ff067b82 */ /* 0x001e640000000a00 */
[----:B-1----:R1:W5:Y:S01]  /*0fb0*/  LDG.E R139, desc[UR44][R6.64] ;  /* 0x0000002c068b7981 */ /* 0x002362000c1e1900 */
[----:B------:R-:W-:Y:S05]  /*0fc0*/  BRA `(.L_x_12) ;  /* 0x0000000000087947 */ /* 0x000fea0003800000 */
.L_x_13:
[----:B------:R-:W-:Y:S02]  /*0fd0*/  ULDC UR4, c[0x0][0x584] ;  /* 0x0001610000047ab9 */ /* 0x000fe40000000800 */
[----:B-1----:R-:W-:-:S07]  /*0fe0*/  IMAD.U32 R139, RZ, RZ, UR4 ;  /* 0x00000004ff8b7e24 */ /* 0x002fce000f8e00ff */
.L_x_12:
[----:B------:R-:W-:-:S13]  /*0ff0*/  LOP3.LUT P0, RZ, R0, 0xff, RZ, 0xc0, !PT ;  /* 0x000000ff00ff7812 */ /* 0x000fda000780c0ff */
[----:B------:R-:W-:Y:S05]  /*1000*/  @!P0 EXIT ;  /* 0x000000000000894d */ /* 0x000fea0003800000 */
[----:B01----:R-:W0:Y:S01]  /*1010*/  LDC R6, c[0x0][0x658] ;  /* 0x00019600ff067b82 */ /* 0x003e220000000800 */
[----:B------:R-:W-:Y:S01]  /*1020*/  ULDC.64 UR6, c[0x0][0x288] ;  /* 0x0000a20000067ab9 */ /* 0x000fe20000000a00 */
[----:B------:R-:W-:Y:S01]  /*1030*/  LOP3.LUT R14, R14, 0x1, RZ, 0xc0, !PT ;  /* 0x000000010e0e7812 */ /* 0x000fe200078ec0ff */
[----:B------:R-:W-:Y:S01]  /*1040*/  UIADD3 UR4, UR7, 0x3f, URZ ;  /* 0x0000003f07047890 */ /* 0x000fe2000fffe03f */
[----:B------:R-:W-:Y:S01]  /*1050*/  SHF.R.U32.HI R0, RZ, 0x2, R3 ;  /* 0x00000002ff007819 */ /* 0x000fe20000011603 */
[----:B------:R-:W-:Y:S01]  /*1060*/  IMAD.U32 R7, RZ, RZ, UR6 ;  /* 0x00000006ff077e24 */ /* 0x000fe2000f8e00ff */
[----:B------:R-:W-:Y:S01]  /*1070*/  SHF.R.U32.HI R4, RZ, 0x1, R4 ;  /* 0x00000001ff047819 */ /* 0x000fe20000011604 */
[----:B------:R-:W-:Y:S01]  /*1080*/  USHF.R.S32.HI UR5, URZ, 0x1f, UR4 ;  /* 0x0000001f3f057899 */ /* 0x000fe20008011404 */
[----:B------:R-:W-:Y:S01]  /*1090*/  LOP3.LUT R140, R3, 0x3, RZ, 0xc0, !PT ;  /* 0x00000003038c7812 */ /* 0x000fe200078ec0ff */
[----:B------:R-:W-:Y:S01]  /*10a0*/  IMAD.SHL.U32 R5, R14, 0x40, RZ ;  /* 0x000000400e057824 */ /* 0x000fe200078e00ff */
[----:B------:R-:W-:Y:S01]  /*10b0*/  LOP3.LUT R0, R0, 0x7, RZ, 0xc0, !PT ;  /* 0x0000000700007812 */ /* 0x000fe200078ec0ff */
[----:B------:R-:W-:Y:S01]  /*10c0*/  ULEA.HI UR5, UR5, UR4, URZ, 0x6 ;  /* 0x0000000405057291 */ /* 0x000fe2000f8f303f */
[----:B------:R-:W-:Y:S01]  /*10d0*/  LOP3.LUT R137, R4, 0x30, RZ, 0xc0, !PT ;  /* 0x0000003004897812 */ /* 0x000fe200078ec0ff */
[----:B------:R-:W-:Y:S01]  /*10e0*/  IMAD R140, R140, -0x2, R7 ;  /* 0xfffffffe8c8c7824 */ /* 0x000fe200078e0207 */
[--C-:B------:R-:W-:Y:S01]  /*10f0*/  LOP3.LUT R136, R5, 0x40, R0.reuse, 0xe2, !PT ;  /* 0x0000004005887812 */ /* 0x100fe200078ee200 */
[----:B------:R-:W-:Y:S01]  /*1100*/  USHF.R.S32.HI UR39, URZ, 0x6, UR5 ;  /* 0x000000063f277899 */ /* 0x000fe20008011405 */
[-C--:B------:R-:W-:Y:S01]  /*1110*/  IADD3 R5, RZ, -R137.reuse, -R0 ;  /* 0x80000089ff057210 */ /* 0x080fe20007ffe800 */
[----:B------:R-:W-:Y:S01]  /*1120*/  IMAD.MOV.U32 R7, RZ, RZ, -0x1 ;  /* 0xffffffffff077424 */ /* 0x000fe200078e00ff */
[----:B------:R-:W-:Y:S01]  /*1130*/  LOP3.LUT R142, R3, 0x80, RZ, 0xc0, !PT ;  /* 0x00000080038e7812 */ /* 0x000fe200078ec0ff */
[----:B------:R-:W-:Y:S01]  /*1140*/  UISETP.LT.AND UP0, UPT, UR39, 0x1, UPT ;  /* 0x000000012700788c */ /* 0x000fe2000bf01270 */
[----:B------:R-:W-:Y:S01]  /*1150*/  LOP3.LUT R136, R136, R137, RZ, 0xfc, !PT ;  /* 0x0000008988887212 */ /* 0x000fe200078efcff */
[----:B------:R-:W-:Y:S01]  /*1160*/  IMAD R5, R14, -0x40, R5 ;  /* 0xffffffc00e057824 */ /* 0x000fe200078e0205 */
[----:B------:R-:W-:Y:S01]  /*1170*/  ULDC UR4, c[0x0][0x284] ;  /* 0x0000a10000047ab9 */ /* 0x000fe20000000800 */
[----:B------:R-:W-:Y:S01]  /*1180*/  USEL UR40, UR39, 0x1, UP0 ;  /* 0x0000000127287887 */ /* 0x000fe20008000000 */
[----:B0-----:R-:W-:Y:S01]  /*1190*/  SHF.L.U32 R6, R7, R6, RZ ;  /* 0x0000000607067219 */ /* 0x001fe200000006ff */
[----:B------:R-:W-:Y:S01]  /*11a0*/  IMAD.SHL.U32 R141, R3, 0x2, RZ ;  /* 0x00000002038d7824 */ /* 0x000fe200078e00ff */
[----:B------:R-:W-:Y:S01]  /*11b0*/  SHF.R.U32.HI R142, RZ, 0x7, R142 ;  /* 0x00000007ff8e7819 */ /* 0x000fe2000001168e */
[----:B------:R-:W-:Y:S01]  /*11c0*/  VIADD R144, R5, UR4 ;  /* 0x0000000405907c36 */ /* 0x000fe20008000000 */
[----:B------:R-:W-:Y:S01]  /*11d0*/  LOP3.LUT R143, RZ, R6, RZ, 0x33, !PT ;  /* 0x00000006ff8f7212 */ /* 0x000fe200078e33ff */
[----:B------:R-:W-:Y:S01]  /*11e0*/  IMAD.MOV.U32 R137, RZ, RZ, RZ ;  /* 0x000000ffff897224 */ /* 0x000fe200078e00ff */
[----:B------:R-:W-:Y:S01]  /*11f0*/  UIADD3 UR40, UR39, -UR40, URZ ;  /* 0x8000002827287290 */ /* 0x000fe2000fffe03f */
[----:B------:R-:W-:Y:S01]  /*1200*/  UMOV UR36, URZ ;  /* 0x0000003f00247c82 */ /* 0x000fe20008000000 */
[----:B------:R-:W-:-:S10]  /*1210*/  UMOV UR37, URZ ;  /* 0x0000003f00257c82 */ /* 0x000fd40008000000 */
.L_x_259:
[----:B------:R-:W0:Y:S01]  /*1220*/  SHFL.IDX PT, R0, R142, RZ, 0x1f ;  /* 0x00001fff8e007589 */ /* 0x000e2200000e0000 */
[----:B------:R-:W1:Y:S01]  /*1230*/  S2UR UR7, SR_CgaCtaId ;  /* 0x00000000000779c3 */ /* 0x000e620000008800 */
[----:B------:R-:W-:Y:S01]  /*1240*/  UMOV UR6, 0x400 ;  /* 0x0000040000067882 */ /* 0x000fe20000000000 */
[----:B0-----:R-:W-:Y:S01]  /*1250*/  R2UR UR4, R0 ;  /* 0x00000000000472ca */ /* 0x001fe200000e0000 */
[----:B-1----:R-:W-:-:S12]  /*1260*/  ULEA UR6, UR7, UR6, 0x18 ;  /* 0x0000000607067291 */ /* 0x002fd8000f8ec03f */
[----:B------:R-:W-:-:S04]  /*1270*/  ULEA.HI UR5, UR4, UR4, URZ, 0x1 ;  /* 0x0000000404057291 */ /* 0x000fc8000f8f083f */
[----:B------:R-:W-:-:S04]  /*1280*/  ULOP3.LUT UR5, UR5, 0xffffe, URZ, 0xc0, !UPT ;  /* 0x000ffffe05057892 */ /* 0x000fc8000f8ec03f */
[----:B------:R-:W-:-:S03]  /*1290*/  UIADD3 UR5, UR4, -UR5, URZ ;  /* 0x8000000504057290 */ /* 0x000fc6000fffe03f */
[----:B------:R-:W-:Y:S01]  /*12a0*/  ULDC UR4, c[0x0][0x28c] ;  /* 0x0000a30000047ab9 */ /* 0x000fe20000000800 */
[----:B------:R-:W-:Y:S01]  /*12b0*/  ULEA UR5, UR5, UR6, 0xc ;  /* 0x0000000605057291 */ /* 0x000fe2000f8e603f */
[----:B------:R-:W-:-:S03]  /*12c0*/  ISETP.LT.AND P0, PT, RZ, UR4, PT ;  /* 0x00000004ff007c0c */ /* 0x000fc6000bf01270 */
[----:B------:R-:W-:-:S04]  /*12d0*/  UIADD3 UR5, UR5, 0x180, URZ ;  /* 0x0000018005057890 */ /* 0x000fc8000fffe03f */
[----:B------:R-:W-:-:S04]  /*12e0*/  USHF.R.U32.HI UR5, URZ, 0x4, UR5 ;  /* 0x000000043f057899 */ /* 0x000fc80008011605 */
[----:B------:R-:W-:-:S04]  /*12f0*/  ULOP3.LUT UR5, UR5, 0x3fff, URZ, 0xc0, !UPT ;  /* 0x00003fff05057892 */ /* 0x000fc8000f8ec03f */
[----:B------:R-:W-:Y:S01]  /*1300*/  ULOP3.LUT UR41, UR5, 0x10000, URZ, 0xfc, !UPT ;  /* 0x0001000005297892 */ /* 0x000fe2000f8efc3f */
[----:B--234-:R-:W-:Y:S11]  /*1310*/  @P0 BRA `(.L_x_14) ;  /* 0x0000000000400947 */ /* 0x01cff60003800000 */
[----:B------:R-:W-:Y:S01]  /*1320*/  MOV R0, 0x0 ;  /* 0x0000000000007802 */ /* 0x000fe20000000f00 */
[----:B------:R-:W-:Y:S01]  /*1330*/  ULDC.64 UR4, c[0x4][0x68] ;  /* 0x01001a0000047ab9 */ /* 0x000fe20000000a00 */
[----:B------:R-:W-:Y:S01]  /*1340*/  ULDC.64 UR6, c[0x4][0x8] ;  /* 0x0100020000067ab9 */ /* 0x000fe20000000a00 */
[----:B------:R-:W-:Y:S01]  /*1350*/  IMAD.U32 R4, RZ, RZ, UR4 ;  /* 0x00000004ff047e24 */ /* 0x000fe2000f8e00ff */
[----:B------:R0:W1:Y:S01]  /*1360*/  LDC.64 R14, c[0x4][R0] ;  /* 0x01000000000e7b82 */ /* 0x0000620000000a00 */
[----:B------:R-:W-:Y:S01]  /*1370*/  IMAD.U32 R5, RZ, RZ, UR5 ;  /* 0x00000005ff057e24 */ /* 0x000fe2000f8e00ff */
[----:B------:R-:W-:Y:S01]  /*1380*/  ULDC.64 UR4, c[0x4][0x70] ;  /* 0x01001c0000047ab9 */ /* 0x000fe20000000a00 */
[----:B------:R-:W-:Y:S02]  /*1390*/  IMAD.U32 R10, RZ, RZ, UR6 ;  /* 0x00000006ff0a7e24 */ /* 0x000fe4000f8e00ff */
[----:B------:R-:W-:Y:S02]  /*13a0*/  IMAD.U32 R6, RZ, RZ, UR4 ;  /* 0x00000004ff067e24 */ /* 0x000fe4000f8e00ff */
[----:B------:R-:W-:-:S02]  /*13b0*/  IMAD.U32 R7, RZ, RZ, UR5 ;  /* 0x00000005ff077e24 */ /* 0x000fc4000f8e00ff */
[----:B------:R-:W-:Y:S02]  /*13c0*/  IMAD.U32 R11, RZ, RZ, UR7 ;  /* 0x00000007ff0b7e24 */ /* 0x000fe4000f8e00ff */
[----:B------:R-:W-:Y:S02]  /*13d0*/  IMAD.MOV.U32 R8, RZ, RZ, 0x1e1 ;  /* 0x000001e1ff087424 */ /* 0x000fe400078e00ff */
[----:B------:R-:W-:Y:S02]  /*13e0*/  IMAD.MOV.U32 R12, RZ, RZ, 0x1 ;  /* 0x00000001ff0c7424 */ /* 0x000fe400078e00ff */
[----:B0-----:R-:W-:-:S07]  /*13f0*/  IMAD.MOV.U32 R13, RZ, RZ, RZ ;  /* 0x000000ffff0d7224 */ /* 0x001fce00078e00ff */
[----:B------:R-:W-:-:S07]  /*1400*/  LEPC R20, `(.L_x_14) ;  /* 0x000000001014794e */ /* 0x000fce0000000000 */
[----:B-1---5:R-:W-:Y:S05]  /*1410*/  CALL.ABS.NOINC R14 ;  /* 0x000000000e007343 */ /* 0x022fea0003c00000 */
.L_x_14:
[----:B------:R-:W-:-:S04]  /*1420*/  LOP3.LUT R0, R18, 0x1, RZ, 0xfc, !PT ;  /* 0x0000000112007812 */ /* 0x000fc800078efcff */
[----:B------:R-:W-:-:S13]  /*1430*/  ISETP.NE.AND P0, PT, R0, 0x3, PT ;  /* 0x000000030000780c */ /* 0x000fda0003f05270 */
[----:B------:R-:W-:Y:S05]  /*1440*/  @!P0 BRA `(.L_x_15) ;  /* 0x0000000000048947 */ /* 0x000fea0003800000 */
[----:B------:R-:W-:Y:S01]  /*1450*/  BPT.TRAP 0x1 ;  /* 0x000000040000795c */ /* 0x000fe20000300000 */
.L_x_15:
[----:B------:R-:W0:Y:S01]  /*1460*/  S2UR UR5, SR_CgaCtaId ;  /* 0x00000000000579c3 */ /* 0x000e220000008800 */
[----:B------:R-:W-:Y:S01]  /*1470*/  UMOV UR4, 0x400 ;  /* 0x0000040000047882 */ /* 0x000fe20000000000 */
[----:B------:R-:W-:Y:S02]  /*1480*/  IMAD.U32 R0, RZ, RZ, UR36 ;  /* 0x00000024ff007e24 */ /* 0x000fe4000f8e00ff */
[----:B------:R-:W-:-:S03]  /*1490*/  IMAD.U32 R3, RZ, RZ, UR37 ;  /* 0x00000025ff037e24 */ /* 0x000fc6000f8e00ff */
[----:B------:R-:W-:Y:S01]  /*14a0*/  SHF.L.U32 R0, R0, 0x1f, RZ ;  /* 0x0000001f00007819 */ /* 0x000fe200000006ff */
[----:B0-----:R-:W-:-:S06]  /*14b0*/  ULEA UR4, UR5, UR4, 0x18 ;  /* 0x0000000405047291 */ /* 0x001fcc000f8ec03f */
[----:B------:R-:W-:-:S04]  /*14c0*/  IMAD.U32 R6, RZ, RZ, UR4 ;  /* 0x00000004ff067e24 */ /* 0x000fc8000f8e00ff */
[----:B------:R-:W-:-:S04]  /*14d0*/  IMAD R3, R3, 0x8, R6 ;  /* 0x0000000803037824 */ /* 0x000fc800078e0206 */
[----:B------:R0:W1:Y:S01]  /*14e0*/  SYNCS.PHASECHK.TRANS64.TRYWAIT P1, [R3+URZ], R0 ;  /* 0x00000000030075a7 */ /* 0x000062000802017f */
[----:B------:R-:W-:Y:S05]  /*14f0*/  @!P0 BRA `(.L_x_16) ;  /* 0x0000000000048947 */ /* 0x000fea0003800000 */
[----:B------:R-:W-:Y:S01]  /*1500*/  BPT.TRAP 0x1 ;  /* 0x000000040000795c */ /* 0x000fe20000300000 */
.L_x_16:
[----:B------:R-:W-:-:S05]  /*1510*/  IMAD.U32 R4, RZ, RZ, UR40 ;  /* 0x00000028ff047e24 */ /* 0x000fca000f8e00ff */
[----:B------:R-:W-:Y:S01]  /*1520*/  ISETP.GE.AND P2, PT, R4, 0x1, PT ;  /* 0x000000010400780c */ /* 0x000fe20003f46270 */
[----:B-1----:R-:W-:-:S12]  /*1530*/  @P1 BRA `(.L_x_17) ;  /* 0x0000000000081947 */ /* 0x002fd80003800000 */
[----:B------:R-:W1:Y:S02]  /*1540*/  SYNCS.PHASECHK.TRANS64.TRYWAIT P1, [R3+URZ], R0 ;  /* 0x00000000030075a7 */ /* 0x000e64000802017f */
[----:B-1----:R-:W-:Y:S05]  /*1550*/  @!P1 BRA `(.L_x_18) ;  /* 0x00000090008c9947 */ /* 0x002fea0003800000 */
.L_x_17:
[----:B------:R-:W-:Y:S05]  /*1560*/  WARPSYNC.ALL ;  /* 0x0000000000007948 */ /* 0x000fea0003800000 */
[----:B------:R-:W-:Y:S01]  /*1570*/  R2UR UR4, R6 ;  /* 0x00000000060472ca */ /* 0x000fe200000e0000 */
[----:B------:R-:W-:Y:S01]  /*1580*/  ULEA UR5, UR37, UR41, 0xa ;  /* 0x0000002925057291 */ /* 0x000fe2000f8e503f */
[----:B------:R-:W-:Y:S01]  /*1590*/  WARPGROUP.ARRIVE ;  /* 0x00000000000079c5 */ /* 0x000fe20000000000 */
[----:B------:R-:W-:Y:S01]  /*15a0*/  UMOV UR21, 0x80000020 ;  /* 0x8000002000157882 */ /* 0x000fe20000000000 */
[----:B------:R-:W-:Y:S01]  /*15b0*/  UMOV UR23, 0x80000020 ;  /* 0x8000002000177882 */ /* 0x000fe20000000000 */
[----:B------:R-:W-:Y:S01]  /*15c0*/  UMOV UR13, UR21 ;  /* 0x00000015000d7c82 */ /* 0x000fe20008000000 */
[----:B------:R-:W-:Y:S01]  /*15d0*/  UMOV UR15, 0x80000020 ;  /* 0x80000020000f7882 */ /* 0x000fe20000000000 */
[----:B------:R-:W-:Y:S01]  /*15e0*/  UMOV UR25, UR21 ;  /* 0x0000001500197c82 */ /* 0x000fe20008000000 */
[----:B------:R-:W-:Y:S01]  /*15f0*/  UMOV UR20, UR5 ;  /* 0x0000000500147c82 */ /* 0x000fe20008000000 */
[----:B------:R-:W-:Y:S01]  /*1600*/  UMOV UR27, 0x80000020 ;  /* 0x80000020001b7882 */ /* 0x000fe20000000000 */
[----:B------:R-:W-:Y:S01]  /*1610*/  UMOV UR12, UR20 ;  /* 0x00000014000c7c82 */ /* 0x000fe20008000000 */
[----:B------:R-:W-:Y:S01]  /*1620*/  UMOV UR24, UR20 ;  /* 0x0000001400187c82 */ /* 0x000fe20008000000 */
[----:B------:R-:W-:Y:S01]  /*1630*/  UMOV UR8, UR20 ;  /* 0x0000001400087c82 */ /* 0x000fe20008000000 */
[----:B------:R-:W-:Y:S01]  /*1640*/  UIADD3 UR4, UR4, 0x24180, URZ ;  /* 0x0002418004047890 */ /* 0x000fe2000fffe03f */
[----:B------:R-:W-:Y:S01]  /*1650*/  UMOV UR9, UR21 ;  /* 0x0000001500097c82 */ /* 0x000fe20008000000 */
[----:B------:R-:W-:-:S02]  /*1660*/  UMOV UR11, 0x80000020 ;  /* 0x80000020000b7882 */ /* 0x000fc40000000000 */
[----:B------:R-:W-:Y:S01]  /*1670*/  USHF.R.U32.HI UR4, URZ, 0x4, UR4 ;  /* 0x000000043f047899 */ /* 0x000fe20008011604 */
[----:B------:R-:W-:Y:S01]  /*1680*/  UMOV UR16, UR20 ;  /* 0x0000001400107c82 */ /* 0x000fe20008000000 */
[----:B------:R-:W-:Y:S02]  /*1690*/  UMOV UR17, UR21 ;  /* 0x0000001500117c82 */ /* 0x000fe40008000000 */
[----:B------:R-:W-:Y:S01]  /*16a0*/  ULOP3.LUT UR4, UR4, 0x3fff, URZ, 0xc0, !UPT ;  /* 0x00003fff04047892 */ /* 0x000fe2000f8ec03f */
[----:B------:R-:W-:Y:S01]  /*16b0*/  UMOV UR19, 0x80000020 ;  /* 0x8000002000137882 */ /* 0x000fe20000000000 */
[----:B------:R-:W-:Y:S02]  /*16c0*/  UMOV UR28, UR20 ;  /* 0x00000014001c7c82 */ /* 0x000fe40008000000 */
[----:B------:R-:W-:Y:S01]  /*16d0*/  ULOP3.LUT UR4, UR4, 0x10000, URZ, 0xfc, !UPT ;  /* 0x0001000004047892 */ /* 0x000fe2000f8efc3f */
[----:B------:R-:W-:Y:S01]  /*16e0*/  UMOV UR29, UR21 ;  /* 0x00000015001d7c82 */ /* 0x000fe20008000000 */
[----:B------:R-:W-:-:S02]  /*16f0*/  UMOV UR31, 0x80000020 ;  /* 0x80000020001f7882 */ /* 0x000fc40000000000 */
[----:B------:R-:W-:Y:S01]  /*1700*/  UIMAD UR6, UR37, 0x1c0, UR4 ;  /* 0x000001c0250678a4 */ /* 0x000fe2000f8e0204 */
[----:B------:R-:W-:Y:S01]  /*1710*/  UMOV UR32, UR20 ;  /* 0x0000001400207c82 */ /* 0x000fe20008000000 */
[----:B------:R-:W-:Y:S02]  /*1720*/  UMOV UR33, UR21 ;  /* 0x0000001500217c82 */ /* 0x000fe40008000000 */
[----:B------:R-:W-:Y:S02]  /*1730*/  UIADD3 UR14, UR6, 0x40, URZ ;  /* 0x00000040060e7890 */ /* 0x000fe4000fffe03f */
[----:B------:R-:W-:Y:S02]  /*1740*/  UIADD3 UR26, UR6, 0x80, URZ ;  /* 0x00000080061a7890 */ /* 0x000fe4000fffe03f */
[----:B------:R-:W-:Y:S01]  /*1750*/  UMOV UR22, UR6 ;  /* 0x0000000600167c82 */ /* 0x000fe20008000000 */
[----:B------:R-:W-:Y:S01]  /*1760*/  UIADD3 UR10, UR6, 0xc0, URZ ;  /* 0x000000c0060a7890 */ /* 0x000fe2000fffe03f */
[----:B------:R-:W-:Y:S01]  /*1770*/  IGMMA.64x16x32.S8.S8 R128, gdesc[UR20], RZ, !UPT, gsb0 ;  /* 0x00600000148079f1 */ /* 0x000fe2000c0410ff */
[----:B------:R-:W-:-:S02]  /*1780*/  UIADD3 UR18, UR6, 0x100, URZ ;  /* 0x0000010006127890 */ /* 0x000fc4000fffe03f */
[----:B------:R-:W-:Y:S02]  /*1790*/  UIADD3 UR30, UR6, 0x140, URZ ;  /* 0x00000140061e7890 */ /* 0x000fe4000fffe03f */
[----:B------:R-:W-:Y:S01]  /*17a0*/  UIADD3 UR34, UR6, 0x180, URZ ;  /* 0x0000018006227890 */ /* 0x000fe2000fffe03f */
[----:B------:R-:W-:Y:S01]  /*17b0*/  UMOV UR35, 0x80000020 ;  /* 0x8000002000237882 */ /* 0x000fe20000000000 */
[----:B------:R-:W-:Y:S01]  /*17c0*/  UIADD3 UR7, UR5, 0x200, URZ ;  /* 0x0000020005077890 */ /* 0x000fe2000fffe03f */
[----:B------:R-:W-:Y:S02]  /*17d0*/  WARPGROUP.DEPBAR.LE gsb0, 0x0 ;  /* 0x00008000000079c5 */ /* 0x000fe40000010000 */
[----:B------:R-:W-:-:S06]  /*17e0*/  WARPGROUP.ARRIVE ;  /* 0x00000000000079c5 */ /* 0x000fcc0000000000 */
[----:B------:R-:W-:Y:S01]  /*17f0*/  IGMMA.64x16x32.S8.S8 R112, gdesc[UR12], RZ, !UPT, gsb0 ;  /* 0x006000000c7079f1 */ /* 0x000fe2000c0410ff */
[----:B------:R-:W-:Y:S01]  /*1800*/  UIADD3 UR12, UR5, 0x2, URZ ;  /* 0x00000002050c7890 */ /* 0x000fe2000fffe03f */
[----:B------:R-:W-:Y:S01]  /*1810*/  UMOV UR13, 0x80000020 ;  /* 0x80000020000d7882 */ /* 0x000fe20000000000 */
[----:B------:R-:W-:Y:S01]  /*1820*/  UIADD3 UR5, UR5, 0x202, URZ ;  /* 0x0000020205057890 */ /* 0x000fe2000fffe03f */
[----:B------:R-:W-:Y:S02]  /*1830*/  WARPGROUP.DEPBAR.LE gsb0, 0x0 ;  /* 0x00008000000079c5 */ /* 0x000fe40000010000 */
[----:B------:R-:W-:-:S06]  /*1840*/  WARPGROUP.ARRIVE ;  /* 0x00000000000079c5 */ /* 0x000fcc0000000000 */
[----:B------:R-:W-:Y:S03]  /*1850*/  IGMMA.64x16x32.S8.S8 R96, gdesc[UR24], RZ, !UPT, gsb0 ;  /* 0x00600000186079f1 */ /* 0x000fe6000c0410ff */
        /* <DEDUP_REMOVED lines=11> */
[----:B------:R-:W-:Y:S01]  /*1910*/  IGMMA.64x16x32.S8.S8 R32, gdesc[UR32], RZ, !UPT, gsb0 ;  /* 0x00600000202079f1 */ /* 0x000fe2000c0410ff */
[----:B------:R-:W-:Y:S01]  /*1920*/  UMOV UR32, UR7 ;  /* 0x0000000700207c82 */ /* 0x000fe20008000000 */
[----:B------:R-:W-:Y:S01]  /*1930*/  UMOV UR33, 0x80000020 ;  /* 0x8000002000217882 */ /* 0x000fe20000000000 */
[----:B------:R-:W-:Y:S01]  /*1940*/  UMOV UR28, UR32 ;  /* 0x00000020001c7c82 */ /* 0x000fe20008000000 */
        /* <DEDUP_REMOVED lines=9> */
[----:B------:R-:W-:-:S02]  /*19e0*/  WARPGROUP.DEPBAR.LE gsb0, 0x0 ;  /* 0x00008000000079c5 */ /* 0x000fc40000010000 */
[----:B------:R-:W-:-:S06]  /*19f0*/  WARPGROUP.ARRIVE ;  /* 0x00000000000079c5 */ /* 0x000fcc0000000000 */
[----:B------:R-:W-:Y:S01]  /*1a00*/  IGMMA.64x16x32.S8.S8 R24, gdesc[UR32], RZ, !UPT, gsb0 ;  /* 0x00600000201879f1 */ /* 0x000fe2000c0410ff */
[----:B------:R-:W-:Y:S01]  /*1a10*/  UMOV UR34, UR14 ;  /* 0x0000000e00227c82 */ /* 0x000fe20008000000 */
[----:B------:R-:W-:Y:S01]  /*1a20*/  UMOV UR35, UR15 ;  /* 0x0000000f00237c82 */ /* 0x000fe20008000000 */
[----:B------:R-:W-:Y:S01]  /*1a30*/  UIADD3 UR14, UR6, 0x2, URZ ;  /* 0x00000002060e7890 */ /* 0x000fe2000fffe03f */
[----:B------:R-:W-:Y:S01]  /*1a40*/  UMOV UR15, 0x80000020 ;  /* 0x80000020000f7882 */ /* 0x000fe20000000000 */
[----:B------:R-:W-:Y:S02]  /*1a50*/  WARPGROUP.DEPBAR.LE gsb0, 0x0 ;  /* 0x00008000000079c5 */ /* 0x000fe40000010000 */
[----:B------:R-:W-:-:S06]  /*1a60*/  WARPGROUP.ARRIVE ;  /* 0x00000000000079c5 */ /* 0x000fcc0000000000 */
[----:B------:R-:W-:Y:S01]  /*1a70*/  IGMMA.64x16x32.S8.S8 R40, gdesc[UR28], RZ, !UPT, gsb0 ;  /* 0x006000001c2879f1 */ /* 0x000fe2000c0410ff */
[----:B------:R-:W-:Y:S01]  /*1a80*/  UIADD3 UR30, UR6, 0x102, URZ ;  /* 0x00000102061e7890 */ /* 0x000fe2000fffe03f */
[----:B------:R-:W-:Y:S01]  /*1a90*/  UMOV UR28, UR12 ;  /* 0x0000000c001c7c82 */ /* 0x000fe20008000000 */
[----:B------:R-:W-:Y:S01]  /*1aa0*/  UMOV UR29, UR13 ;  /* 0x0000000d001d7c82 */ /* 0x000fe20008000000 */
        /* <DEDUP_REMOVED lines=38> */
[----:B------:R-:W-:Y:S03]  /*1d10*/  IGMMA.64x16x32.S8.S8 R128, gdesc[UR12], R128, gsb0 ;  /* 0x006000000c8079f1 */ /* 0x000fe60008041080 */
        /* <DEDUP_REMOVED lines=17> */
[----:B------:R-:W-:Y:S01]  /*1e30*/  IGMMA.64x16x32.S8.S8 R32, gdesc[UR32], R32, gsb0 ;  /* 0x00600000202079f1 */ /* 0x000fe20008041020 */
        /* <DEDUP_REMOVED lines=36> */
[----:B------:R-:W-:Y:S05]  /*2080*/  @!P2 BRA `(.L_x_19) ;  /* 0x0000000c0060a947 */ /* 0x000fea0003800000 */
[----:B------:R-:W-:Y:S01]  /*2090*/  UIADD3 UR5, UR37, 0x1, URZ ;  /* 0x0000000125057890 */ /* 0x000fe2000fffe03f */
[----:B01----:R-:W-:Y:S02]  /*20a0*/  IMAD.U32 R0, RZ, RZ, UR40 ;  /* 0x00000028ff007e24 */ /* 0x003fe4000f8e00ff */
[----:B------:R-:W-:Y:S01]  /*20b0*/  IMAD.U32 R3, RZ, RZ, UR37 ;  /* 0x00000025ff037e24 */ /* 0x000fe2000f8e00ff */
[----:B------:R-:W-:-:S04]  /*20c0*/  UISETP.NE.AND UP0, UPT, UR5, 0x9, UPT ;  /* 0x000000090500788c */ /* 0x000fc8000bf05270 */
[----:B------:R-:W-:Y:S02]  /*20d0*/  USEL UR6, URZ, 0x1, UP0 ;  /* 0x000000013f067887 */ /* 0x000fe40008000000 */
[----:B------:R-:W-:Y:S02]  /*20e0*/  USEL UR5, UR5, URZ, UP0 ;  /* 0x0000003f05057287 */ /* 0x000fe40008000000 */
[----:B------:R-:W-:-:S06]  /*20f0*/  ULOP3.LUT UR6, UR36, UR6, URZ, 0x3c, !UPT ;  /* 0x0000000624067292 */ /* 0x000fcc000f8e3c3f */
[----:B------:R-:W-:-:S07]  /*2100*/  IMAD.U32 R7, RZ, RZ, UR6 ;  /* 0x00000006ff077e24 */ /* 0x000fce000f8e00ff */
.L_x_26:
[----:B0-----:R-:W-:Y:S05]  /*2110*/  @!P0 BRA `(.L_x_20) ;  /* 0x0000000000048947 */ /* 0x001fea0003800000 */
[----:B------:R-:W-:Y:S01]  /*2120*/  BPT.TRAP 0x1 ;  /* 0x000000040000795c */ /* 0x000fe20000300000 */
.L_x_20:
[----:B------:R-:W0:Y:S01]  /*2130*/  S2UR UR7, SR_CgaCtaId ;  /* 0x00000000000779c3 */ /* 0x000e220000008800 */
[----:B------:R-:W-:Y:S01]  /*2140*/  UMOV UR6, 0x400 ;  /* 0x0000040000067882 */ /* 0x000fe20000000000 */
[----:B------:R-:W-:Y:S01]  /*2150*/  IMAD.U32 R5, RZ, RZ, UR5 ;  /* 0x00000005ff057e24 */ /* 0x000fe2000f8e00ff */
[----:B------:R-:W-:Y:S01]  /*2160*/  SHF.L.U32 R4, R7, 0x1f, RZ ;  /* 0x0000001f07047819 */ /* 0x000fe200000006ff */
[----:B0-----:R-:W-:-:S06]  /*2170*/  ULEA UR6, UR7, UR6, 0x18 ;  /* 0x0000000607067291 */ /* 0x001fcc000f8ec03f */
[----:B------:R-:W-:-:S04]  /*2180*/  IMAD.U32 R6, RZ, RZ, UR6 ;  /* 0x00000006ff067e24 */ /* 0x000fc8000f8e00ff */
[----:B------:R-:W-:-:S04]  /*2190*/  IMAD R5, R5, 0x8, R6 ;  /* 0x0000000805057824 */ /* 0x000fc800078e0206 */
[----:B------:R0:W1:Y:S01]  /*21a0*/  SYNCS.PHASECHK.TRANS64.TRYWAIT P1, [R5+URZ], R4 ;  /* 0x00000004050075a7 */ /* 0x000062000802017f */
[----:B------:R-:W-:Y:S05]  /*21b0*/  @!P0 BRA `(.L_x_21) ;  /* 0x0000000000048947 */ /* 0x000fea0003800000 */
[----:B------:R-:W-:Y:S01]  /*21c0*/  BPT.TRAP 0x1 ;  /* 0x000000040000795c */ /* 0x000fe20000300000 */
.L_x_21:
[----:B-1----:R-:W-:Y:S05]  /*21d0*/  @P1 BRA `(.L_x_22) ;  /* 0x0000000000081947 */ /* 0x002fea0003800000 */
[----:B------:R-:W1:Y:S02]  /*21e0*/  SYNCS.PHASECHK.TRANS64.TRYWAIT P1, [R5+URZ], R4 ;  /* 0x00000004050075a7 */ /* 0x000e64000802017f */
[----:B-1----:R-:W-:Y:S05]  /*21f0*/  @!P1 BRA `(.L_x_23) ;  /* 0x0000008400789947 */ /* 0x002fea0003800000 */
.L_x_22:
[----:B------:R-:W-:Y:S01]  /*2200*/  ULEA UR6, UR5, UR41, 0xa ;  /* 0x0000002905067291 */ /* 0x000fe2000f8e503f */
[----:B------:R-:W-:Y:S01]  /*2210*/  WARPGROUP.ARRIVE ;  /* 0x00000000000079c5 */ /* 0x000fe20000000000 */
[----:B------:R-:W-:Y:S01]  /*2220*/  UIMAD UR7, UR5, 0x1c0, UR4 ;  /* 0x000001c0050778a4 */ /* 0x000fe2000f8e0204 */
[----:B------:R-:W-:Y:S01]  /*2230*/  UMOV UR9, 0x80000020 ;  /* 0x8000002000097882 */ /* 0x000fe20000000000 */
[----:B------:R-:W-:Y:S02]  /*2240*/  UMOV UR11, 0x80000020 ;  /* 0x80000020000b7882 */ /* 0x000fe40000000000 */
[----:B------:R-:W-:Y:S01]  /*2250*/  UIADD3 UR14, UR7, 0x40, URZ ;  /* 0x00000040070e7890 */ /* 0x000fe2000fffe03f */
[----:B------:R-:W-:Y:S02]  /*2260*/  UMOV UR8, UR6 ;  /* 0x0000000600087c82 */ /* 0x000fe40008000000 */
[----:B------:R-:W-:Y:S01]  /*2270*/  UMOV UR10, UR7 ;  /* 0x00000007000a7c82 */ /* 0x000fe20008000000 */
[----:B------:R-:W-:Y:S01]  /*2280*/  UMOV UR12, UR8 ;  /* 0x00000008000c7c82 */ /* 0x000fe20008000000 */
[----:B------:R-:W-:Y:S01]  /*2290*/  IGMMA.64x16x32.S8.S8 R128, gdesc[UR8], R128, gsb0 ;  /* 0x00600000088079f1 */ /* 0x000fe20008041080 */
[----:B------:R-:W-:Y:S01]  /*22a0*/  UMOV UR13, UR9 ;  /* 0x00000009000d7c82 */ /* 0x000fe20008000000 */
[----:B------:R-:W-:Y:S01]  /*22b0*/  UMOV UR15, 0x80000020 ;  /* 0x80000020000f7882 */ /* 0x000fe20000000000 */
[----:B------:R-:W-:Y:S01]  /*22c0*/  UIADD3 UR18, UR7, 0x80, URZ ;  /* 0x0000008007127890 */ /* 0x000fe2000fffe03f */
[----:B------:R-:W-:Y:S01]  /*22d0*/  UMOV UR16, UR8 ;  /* 0x0000000800107c82 */ /* 0x000fe20008000000 */
        /* <DEDUP_REMOVED lines=19> */
[----:B------:R-:W-:Y:S01]  /*2410*/  UMOV UR9, 0x80000020 ;  /* 0x8000002000097882 */ /* 0x000fe20000000000 */
[----:B------:R-:W-:-:S02]  /*2420*/  WARPGROUP.DEPBAR.LE gsb0, 0x0 ;  /* 0x00008000000079c5 */ /* 0x000fc40000010000 */
[----:B------:R-:W-:-:S06]  /*2430*/  WARPGROUP.ARRIVE ;  /* 0x00000000000079c5 */ /* 0x000fcc0000000000 */
[----:B------:R-:W-:Y:S01]  /*2440*/  IGMMA.64x16x32.S8.S8 R112, gdesc[UR12], R112, gsb0 ;  /* 0x006000000c7079f1 */ /* 0x000fe20008041070 */
[----:B------:R-:W-:Y:S02]  /*2450*/  UIADD3 UR12, UR6, 0x200, URZ ;  /* 0x00000200060c7890 */ /* 0x000fe4000fffe03f */
[----:B------:R-:W-:Y:S01]  /*2460*/  UIADD3 UR6, UR6, 0x202, URZ ;  /* 0x0000020206067890 */ /* 0x000fe2000fffe03f */
        /* <DEDUP_REMOVED lines=29> */
[----:B------:R-:W-:Y:S01]  /*2640*/  IGMMA.64x16x32.S8.S8 R24, gdesc[UR32], R24, gsb0 ;  /* 0x00600000201879f1 */ /* 0x000fe20008041018 */
[----:B------:R-:W-:Y:S01]  /*2650*/  UMOV UR34, UR10 ;  /* 0x0000000a00227c82 */ /* 0x000fe20008000000 */
[----:B------:R-:W-:Y:S01]  /*2660*/  UMOV UR35, UR11 ;  /* 0x0000000b00237c82 */ /* 0x000fe20008000000 */
[----:B------:R-:W-:Y:S01]  /*2670*/  UMOV UR11, 0x80000020 ;  /* 0x80000020000b7882 */ /* 0x000fe20000000000 */
[----:B------:R-:W-:Y:S02]  /*2680*/  WARPGROUP.DEPBAR.LE gsb0, 0x0 ;  /* 0x00008000000079c5 */ /* 0x000fe40000010000 */
[----:B------:R-:W-:-:S06]  /*2690*/  WARPGROUP.ARRIVE ;  /* 0x00000000000079c5 */ /* 0x000fcc0000000000 */
[----:B------:R-:W-:Y:S01]  /*26a0*/  IGMMA.64x16x32.S8.S8 R40, gdesc[UR28], R40, gsb0 ;  /* 0x006000001c2879f1 */ /* 0x000fe20008041028 */
[----:B------:R-:W-:Y:S01]  /*26b0*/  UIADD3 UR30, UR7, 0x142, URZ ;  /* 0x00000142071e7890 */ /* 0x000fe2000fffe03f */
        /* <DEDUP_REMOVED lines=20> */
[----:B------:R-:W-:Y:S02]  /*2800*/  UIADD3 UR16, UR7, 0x2, URZ ;  /* 0x0000000207107890 */ /* 0x000fe4000fffe03f */
[----:B------:R-:W-:Y:S01]  /*2810*/  UIADD3 UR18, UR7, 0x82, URZ ;  /* 0x0000008207127890 */ /* 0x000fe2000fffe03f */
[----:B------:R-:W-:Y:S01]  /*2820*/  UMOV UR17, UR9 ;  /* 0x0000000900117c82 */ /* 0x000fe20008000000 */
[----:B------:R-:W-:-:S03]  /*2830*/  UMOV UR19, 0x80000020 ;  /* 0x8000002000137882 */ /* 0x000fc60000000000 */
[----:B------:R-:W-:Y:S01]  /*2840*/  UMOV UR10, UR16 ;  /* 0x00000010000a7c82 */ /* 0x000fe20008000000 */
[----:B------:R-:W-:Y:S01]  /*2850*/  UMOV UR16, UR8 ;  /* 0x0000000800107c82 */ /* 0x000fe20008000000 */
        /* <DEDUP_REMOVED lines=72> */
[----:B------:R-:W-:Y:S01]  /*2ce0*/  BPT.TRAP 0x1 ;  /* 0x000000040000795c */ /* 0x000fe20000300000 */
.L_x_24:
[----:B01----:R-:W-:Y:S01]  /*2cf0*/  IMAD R4, R3, 0x8, R6 ;  /* 0x0000000803047824 */ /* 0x003fe200078e0206 */
[----:B------:R-:W-:-:S03]  /*2d00*/  ISETP.GT.U32.AND P1, PT, R18, 0x1, PT ;  /* 0x000000011200780c */ /* 0x000fc60003f24070 */
[----:B------:R-:W-:-:S05]  /*2d10*/  VIADD R4, R4, 0x48 ;  /* 0x0000004804047836 */ /* 0x000fca0000000000 */
[----:B------:R-:W-:-:S04]  /*2d20*/  PRMT R4, RZ, 0x654, R4 ;  /* 0x00000654ff047816 */ /* 0x000fc80000000004 */
[----:B------:R0:W-:Y:S01]  /*2d30*/  SYNCS.ARRIVE.TRANS64.RED.A1T0 RZ, [R4+URZ], RZ ;  /* 0x000000ff04ff79a7 */ /* 0x0001e2000810043f */
[----:B------:R-:W-:Y:S05]  /*2d40*/  @P1 BRA `(.L_x_25) ;  /* 0x0000000000041947 */ /* 0x000fea0003800000 */
[----:B------:R-:W-:Y:S01]  /*2d50*/  BPT.TRAP 0x1 ;  /* 0x000000040000795c */ /* 0x000fe20000300000 */
.L_x_25:
[----:B------:R-:W-:Y:S01]  /*2d60*/  UIADD3 UR5, UR5, 0x1, URZ ;  /* 0x0000000105057890 */ /* 0x000fe2000fffe03f */
[C---:B------:R-:W-:Y:S01]  /*2d70*/  ISETP.GT.AND P2, PT, R0.reuse, 0x1, PT ;  /* 0x000000010000780c */ /* 0x040fe20003f44270 */
[----:B------:R-:W-:Y:S02]  /*2d80*/  VIADD R3, R3, 0x1 ;  /* 0x0000000103037836 */ /* 0x000fe40000000000 */
[----:B------:R-:W-:Y:S01]  /*2d90*/  UISETP.NE.AND UP0, UPT, UR5, 0x9, UPT ;  /* 0x000000090500788c */ /* 0x000fe2000bf05270 */
[----:B------:R-:W-:Y:S02]  /*2da0*/  VIADD R0, R0, 0xffffffff ;  /* 0xffffffff00007836 */ /* 0x000fe40000000000 */
[C---:B------:R-:W-:Y:S01]  /*2db0*/  ISETP.NE.AND P1, PT, R3.reuse, 0x9, PT ;  /* 0x000000090300780c */ /* 0x040fe20003f25270 */
[----:B------:R-:W-:Y:S02]  /*2dc0*/  USEL UR6, URZ, 0x1, UP0 ;  /* 0x000000013f067887 */ /* 0x000fe40008000000 */
[----:B------:R-:W-:Y:S01]  /*2dd0*/  USEL UR5, UR5, URZ, UP0 ;  /* 0x0000003f05057287 */ /* 0x000fe20008000000 */
[----:B------:R-:W-:-:S03]  /*2de0*/  SEL R3, R3, RZ, P1 ;  /* 0x000000ff03037207 */ /* 0x000fc60000800000 */
[----:B------:R-:W-:Y:S01]  /*2df0*/  LOP3.LUT R7, R7, UR6, RZ, 0x3c, !PT ;  /* 0x0000000607077c12 */ /* 0x000fe2000f8e3cff */
[----:B------:R-:W-:Y:S07]  /*2e00*/  @P2 BRA `(.L_x_26) ;  /* 0xfffffff000c02947 */ /* 0x000fee000383ffff */
.L_x_19:
[----:B01----:R-:W0:Y:S02]  /*2e10*/  LDC R0, c[0x0][0x28c] ;  /* 0x0000a300ff007b82 */ /* 0x003e240000000800 */
[----:B0-----:R-:W-:-:S13]  /*2e20*/  ISETP.GE.AND P1, PT, R0, 0x1, PT ;  /* 0x000000010000780c */ /* 0x001fda0003f26270 */
[----:B------:R-:W-:Y:S05]  /*2e30*/  @!P1 BRA `(.L_x_27) ;  /* 0x0000000000389947 */ /* 0x000fea0003800000 */
[----:B------:R-:W-:Y:S05]  /*2e40*/  @!P0 BRA `(.L_x_28) ;  /* 0x0000000000048947 */ /* 0x000fea0003800000 */
[----:B------:R-:W-:Y:S01]  /*2e50*/  BPT.TRAP 0x1 ;  /* 0x000000040000795c */ /* 0x000fe20000300000 */
.L_x_28:
[----:B------:R-:W-:Y:S01]  /*2e60*/  UIADD3 UR6, UR40, UR37, URZ ;  /* 0x0000002528067290 */ /* 0x000fe2000fffe03f */
[----:B------:R-:W-:-:S03]  /*2e70*/  ISETP.GT.U32.AND P0, PT, R18, 0x1, PT ;  /* 0x000000011200780c */ /* 0x000fc60003f04070 */
[----:B------:R-:W-:-:S04]  /*2e80*/  UIMAD.WIDE.U32 UR4, UR6, 0x38e38e39, URZ ;  /* 0x38e38e39060478a5 */ /* 0x000fc8000f8e003f */
[----:B------:R-:W-:-:S04]  /*2e90*/  USHF.R.U32.HI UR4, URZ, 0x1, UR5 ;  /* 0x000000013f047899 */ /* 0x000fc80008011605 */
[----:B------:R-:W-:-:S06]  /*2ea0*/  UIMAD UR6, UR4, -0x9, UR6 ;  /* 0xfffffff7040678a4 */ /* 0x000fcc000f8e0206 */
[----:B------:R-:W-:-:S04]  /*2eb0*/  IMAD.U32 R3, RZ, RZ, UR6 ;  /* 0x00000006ff037e24 */ /* 0x000fc8000f8e00ff */
[----:B------:R-:W-:-:S04]  /*2ec0*/  IMAD R0, R3, 0x8, R6 ;  /* 0x0000000803007824 */ /* 0x000fc800078e0206 */
[----:B------:R-:W-:-:S05]  /*2ed0*/  VIADD R0, R0, 0x48 ;  /* 0x0000004800007836 */ /* 0x000fca0000000000 */
[----:B------:R-:W-:-:S04]  /*2ee0*/  PRMT R0, RZ, 0x654, R0 ;  /* 0x00000654ff007816 */ /* 0x000fc80000000000 */
[----:B------:R0:W-:Y:S01]  /*2ef0*/  SYNCS.ARRIVE.TRANS64.RED.A1T0 RZ, [R0+URZ], RZ ;  /* 0x000000ff00ff79a7 */ /* 0x0001e2000810043f */
[----:B------:R-:W-:Y:S05]  /*2f00*/  @P0 BRA `(.L_x_27) ;  /* 0x0000000000040947 */ /* 0x000fea0003800000 */
[----:B------:R-:W-:Y:S01]  /*2f10*/  BPT.TRAP 0x1 ;  /* 0x000000040000795c */ /* 0x000fe20000300000 */
.L_x_27:
[----:B------:R-:W-:Y:S01]  /*2f20*/  IMAD R22, R22, 0x70, RZ ;  /* 0x0000007016167824 */ /* 0x000fe200078e02ff */
[----:B------:R-:W-:Y:S01]  /*2f30*/  UIADD3 UR37, UR39, UR37, URZ ;  /* 0x0000002527257290 */ /* 0x000fe2000fffe03f */
[----:B------:R-:W-:Y:S01]  /*2f40*/  IMAD.SHL.U32 R3, R23, 0x100, RZ ;  /* 0x0000010017037824 */ /* 0x000fe200078e00ff */
[----:B------:R-:W-:Y:S01]  /*2f50*/  ULDC UR7, c[0x0][0x288] ;  /* 0x0000a20000077ab9 */ /* 0x000fe20000000800 */
[----:B------:R-:W-:Y:S01]  /*2f60*/  ULDC UR10, c[0x0][0x284] ;  /* 0x0000a100000a7ab9 */ /* 0x000fe20000000800 */
[----:B------:R-:W-:Y:S01]  /*2f70*/  UISETP.GT.U32.AND UP0, UPT, UR37, 0x8, UPT ;  /* 0x000000082500788c */ /* 0x000fe2000bf04070 */
[C---:B------:R-:W-:Y:S01]  /*2f80*/  ISETP.GE.AND P0, PT, R22.reuse, UR7, PT ;  /* 0x0000000716007c0c */ /* 0x040fe2000bf06270 */
[----:B------:R-:W-:Y:S01]  /*2f90*/  UISETP.GE.U32.AND UP1, UPT, UR39, 0x9, UPT ;  /* 0x000000092700788c */ /* 0x000fe2000bf26070 */
[----:B------:R-:W-:Y:S01]  /*2fa0*/  SHF.R.S32.HI R12, RZ, 0x1f, R19 ;  /* 0x0000001fff0c7819 */ /* 0x000fe20000011413 */
[----:B------:R-:W-:Y:S01]  /*2fb0*/  UISETP.LT.U32.AND UP0, UPT, UR39, 0x9, UP0 ;  /* 0x000000092700788c */ /* 0x000fe20008701070 */
[----:B------:R-:W-:Y:S01]  /*2fc0*/  ISETP.GE.OR P0, PT, R3, UR10, P0 ;  /* 0x0000000a03007c0c */ /* 0x000fe20008706670 */
[----:B------:R-:W-:Y:S01]  /*2fd0*/  UIMAD.WIDE.U32 UR4, UR37, 0x38e38e39, URZ ;  /* 0x38e38e39250478a5 */ /* 0x000fe2000f8e003f */
[----:B------:R-:W-:Y:S01]  /*2fe0*/  LOP3.LUT R150, R22, 0x6, R141, 0xf8, !PT ;  /* 0x0000000616967812 */ /* 0x000fe200078ef88d */
[----:B------:R-:W-:Y:S01]  /*2ff0*/  USEL UR6, URZ, 0x1, !UP0 ;  /* 0x000000013f067887 */ /* 0x000fe2000c000000 */
[----:B------:R-:W-:-:S02]  /*3000*/  ULDC.64 UR8, c[0x0][0x5d0] ;  /* 0x0001740000087ab9 */ /* 0x000fc40000000a00 */
[----:B------:R-:W-:Y:S01]  /*3010*/  SHF.R.S32.HI R151, RZ, 0x1f, R150 ;  /* 0x0000001fff977819 */ /* 0x000fe20000011496 */
[----:B0-----:R-:W-:Y:S01]  /*3020*/  IMAD R0, R12, UR8, RZ ;  /* 0x000000080c007c24 */ /* 0x001fe2000f8e02ff */
[----:B------:R-:W-:Y:S02]  /*3030*/  USHF.R.U32.HI UR4, URZ, 0x1, UR5 ;  /* 0x000000013f047899 */ /* 0x000fe40008011605 */
[----:B------:R-:W-:Y:S01]  /*3040*/  ULOP3.LUT UR36, UR36, UR6, URZ, 0x3c, !UPT ;  /* 0x0000000624247292 */ /* 0x000fe2000f8e3c3f */
[C---:B------:R-:W-:Y:S01]  /*3050*/  IMAD R7, R19.reuse, UR9, R0 ;  /* 0x0000000913077c24 */ /* 0x040fe2000f8e0200 */
[----:B------:R-:W-:Y:S01]  /*3060*/  UIMAD UR37, UR4, -0x9, UR37 ;  /* 0xfffffff7042578a4 */ /* 0x000fe2000f8e0225 */
[----:B------:R-:W-:Y:S01]  /*3070*/  IMAD.WIDE.U32 R4, R19, UR8, R150 ;  /* 0x0000000813047c25 */ /* 0x000fe2000f8e0096 */
[----:B------:R-:W-:-:S03]  /*3080*/  @UP1 ULOP3.LUT UR36, UR36, 0x1, UR4, 0x78, !UPT ;  /* 0x0000000124241892 */ /* 0x000fc6000f8e7804 */
[----:B------:R-:W-:Y:S02]  /*3090*/  IMAD.IADD R5, R5, 0x1, R7 ;  /* 0x0000000105057824 */ /* 0x000fe400078e0207 */
[----:B------:R-:W-:Y:S01]  /*30a0*/  IMAD.MOV.U32 R0, RZ, RZ, -0x1 ;  /* 0xffffffffff007424 */ /* 0x000fe200078e00ff */
[----:B------:R-:W-:Y:S06]  /*30b0*/  @P0 BRA `(.L_x_29) ;  /* 0x0000005800040947 */ /* 0x000fec0003800000 */
[----:B------:R-:W0:Y:S01]  /*30c0*/  LDC.64 R10, c[0x0][0x5c8] ;  /* 0x00017200ff0a7b82 */ /* 0x000e220000000a00 */
[----:B------:R-:W-:Y:S01]  /*30d0*/  IMAD.WIDE R20, R23, 0x100, R136 ;  /* 0x0000010017147825 */ /* 0x000fe200078e0288 */
[----:B------:R-:W-:Y:S01]  /*30e0*/  ULDC.64 UR4, c[0x0][0x5c0] ;  /* 0x0001700000047ab9 */ /* 0x000fe20000000a00 */
[----:B------:R-:W-:Y:S02]  /*30f0*/  BSSY B0, `(.L_x_29) ;  /* 0x000057d000007945 */ /* 0x000fe40003800000 */
[----:B------:R-:W-:Y:S02]  /*3100*/  IMAD.IADD R154, R144, 0x1, -R3 ;  /* 0x00000001909a7824 */ /* 0x000fe400078e0a03 */
[----:B------:R-:W-:Y:S02]  /*3110*/  IMAD.IADD R3, R140, 0x1, -R22 ;  /* 0x000000018c037824 */ /* 0x000fe400078e0a16 */
[-C--:B0-----:R-:W-:Y:S01]  /*3120*/  IMAD R6, R21, R10.reuse, RZ ;  /* 0x0000000a15067224 */ /* 0x081fe200078e02ff */
[----:B------:R-:W-:Y:S01]  /*3130*/  SHF.L.U64.HI R13, R10, 0x3, R11 ;  /* 0x000000030a0d7819 */ /* 0x000fe2000001020b */
[----:B------:R-:W-:-:S04]  /*3140*/  IMAD.WIDE.U32 R4, R20, R10, R4 ;  /* 0x0000000a14047225 */ /* 0x000fc800078e0004 */
[----:B------:R-:W-:Y:S01]  /*3150*/  IMAD R7, R20, R11, R6 ;  /* 0x0000000b14077224 */ /* 0x000fe200078e0206 */
[----:B------:R-:W-:Y:S01]  /*3160*/  IADD3 R4, P0, R4, UR4, RZ ;  /* 0x0000000404047c10 */ /* 0x000fe2000ff1e0ff */
[----:B------:R-:W-:Y:S02]  /*3170*/  IMAD.SHL.U32 R9, R10, 0x8, RZ ;  /* 0x000000080a097824 */ /* 0x000fe400078e00ff */
[----:B------:R-:W-:Y:S02]  /*3180*/  IMAD.IADD R7, R5, 0x1, R7 ;  /* 0x0000000105077824 */ /* 0x000fe400078e0207 */
[----:B------:R-:W-:Y:S01]  /*3190*/  IMAD R15, R11, 0x78, RZ ;  /* 0x000000780b0f7824 */ /* 0x000fe200078e02ff */
[----:B------:R-:W-:Y:S02]  /*31a0*/  IADD3 R6, P1, R9, R4, RZ ;  /* 0x0000000409067210 */ /* 0x000fe40007f3e0ff */
[----:B------:R-:W-:Y:S02]  /*31b0*/  IADD3.X R5, R7, UR5, RZ, P0, !PT ;  /* 0x0000000507057c10 */ /* 0x000fe400087fe4ff */
[----:B-----5:R-:W-:-:S03]  /*31c0*/  ISETP.NE.AND P0, PT, R139, RZ, PT ;  /* 0x000000ff8b00720c */ /* 0x020fc60003f05270 */
[----:B------:R-:W-:Y:S02]  /*31d0*/  IMAD.X R7, R13, 0x1, R5, P1 ;  /* 0x000000010d077824 */ /* 0x000fe400008e0605 */
[----:B------:R-:W-:-:S04]  /*31e0*/  IMAD.WIDE.U32 R10, R10, 0x78, R6 ;  /* 0x000000780a0a7825 */ /* 0x000fc800078e0006 */
[----:B------:R-:W-:Y:S01]  /*31f0*/  IMAD.IADD R11, R11, 0x1, R15 ;  /* 0x000000010b0b7824 */ /* 0x000fe200078e020f */
[----:B------:R-:W-:-:S05]  /*3200*/  IADD3 R8, P1, R9, R10, RZ ;  /* 0x0000000a09087210 */ /* 0x000fca0007f3e0ff */
[----:B------:R-:W-:Y:S01]  /*3210*/  IMAD.X R9, R13, 0x1, R11, P1 ;  /* 0x000000010d097824 */ /* 0x000fe200008e060b */
[----:B------:R-:W-:Y:S07]  /*3220*/  @!P0 BRA `(.L_x_30) ;  /* 0x0000004000548947 */ /* 0x000fee0003800000 */
[----:B------:R-:W0:Y:S01]  /*3230*/  LDC.64 R148, c[0x0][0x5b0] ;  /* 0x00016c00ff947b82 */ /* 0x000e220000000a00 */
[----:B------:R-:W-:Y:S01]  /*3240*/  ULDC.64 UR4, c[0x0][0x5b8] ;  /* 0x00016e0000047ab9 */ /* 0x000fe20000000a00 */
[----:B------:R-:W-:Y:S01]  /*3250*/  ISETP.GE.AND P3, PT, R154, 0x1, PT ;  /* 0x000000019a00780c */ /* 0x000fe20003f66270 */
[----:B------:R-:W-:Y:S01]  /*3260*/  IMAD R12, R12, UR4, RZ ;  /* 0x000000040c0c7c24 */ /* 0x000fe2000f8e02ff */
[----:B------:R-:W-:Y:S01]  /*3270*/  BSSY B1, `(.L_x_31) ;  /* 0x000000e000017945 */ /* 0x000fe20003800000 */
[----:B------:R-:W-:Y:S01]  /*3280*/  IMAD.WIDE.U32 R150, R19, UR4, R150 ;  /* 0x0000000413967c25 */ /* 0x000fe2000f8e0096 */
[----:B------:R-:W-:Y:S02]  /*3290*/  ISETP.LT.OR P1, PT, R3, 0x1, !P3 ;  /* 0x000000010300780c */ /* 0x000fe40005f21670 */
[----:B------:R-:W1:Y:S01]  /*32a0*/  LDC.64 R22, c[0x0][0x5a8] ;  /* 0x00016a00ff167b82 */ /* 0x000e620000000a00 */
[----:B------:R-:W-:Y:S02]  /*32b0*/  IMAD R19, R19, UR5, R12 ;  /* 0x0000000513137c24 */ /* 0x000fe4000f8e020c */
[----:B------:R-:W-:-:S02]  /*32c0*/  IMAD.MOV.U32 R146, RZ, RZ, R150 ;  /* 0x000000ffff927224 */ /* 0x000fc400078e0096 */
[----:B------:R-:W-:Y:S02]  /*32d0*/  IMAD.IADD R147, R151, 0x1, R19 ;  /* 0x0000000197937824 */ /* 0x000fe400078e0213 */
[-C--:B0-----:R-:W-:Y:S02]  /*32e0*/  IMAD R14, R21, R148.reuse, RZ ;  /* 0x00000094150e7224 */ /* 0x081fe400078e02ff */
[----:B------:R-:W-:-:S04]  /*32f0*/  IMAD.WIDE.U32 R12, R20, R148, R146 ;  /* 0x00000094140c7225 */ /* 0x000fc800078e0092 */
[----:B------:R-:W-:Y:S01]  /*3300*/  IMAD R157, R20, R149, R14 ;  /* 0x00000095149d7224 */ /* 0x000fe200078e020e */
[----:B-1----:R-:W-:-:S04]  /*3310*/  IADD3 R12, P0, R12, R22, RZ ;  /* 0x000000160c0c7210 */ /* 0x002fc80007f1e0ff */
[----:B------:R-:W-:Y:S01]  /*3320*/  IADD3.X R13, R23, R13, R157, P0, !PT ;  /* 0x0000000d170d7210 */ /* 0x000fe200007fe49d */
[----:B------:R-:W-:Y:S08]  /*3330*/  @P1 BRA `(.L_x_32) ;  /* 0x0000000000041947 */ /* 0x000ff00003800000 */
[----:B------:R0:W5:Y:S02]  /*3340*/  LDG.E.U8 R145, desc[UR44][R12.64] ;  /* 0x0000002c0c917981 */ /* 0x000164000c1e1100 */
.L_x_32:
[----:B------:R-:W-:Y:S05]  /*3350*/  BSYNC B1 ;  /* 0x0000000000017941 */ /* 0x000fea0003800000 */
.L_x_31:
[----:B-----5:R-:W-:Y:S01]  /*3360*/  LOP3.LUT R14, R145, 0xffff, RZ, 0xc0, !PT ;  /* 0x0000ffff910e7812 */ /* 0x020fe200078ec0ff */
[----:B------:R-:W-:Y:S01]  /*3370*/  IMAD.SHL.U32 R152, R148, 0x8, RZ ;  /* 0x0000000894987824 */ /* 0x000fe200078e00ff */
[----:B------:R-:W-:Y:S01]  /*3380*/  ISETP.LT.OR P4, PT, R3, 0x2, !P3 ;  /* 0x000000020300780c */ /* 0x000fe20005f81670 */
[----:B------:R-:W-:Y:S01]  /*3390*/  BSSY B1, `(.L_x_33) ;  /* 0x000000b000017945 */ /* 0x000fe20003800000 */
[----:B------:R-:W-:Y:S02]  /*33a0*/  PRMT R14, R14, 0x8880, RZ ;  /* 0x000088800e0e7816 */ /* 0x000fe400000000ff */
[----:B------:R-:W-:-:S03]  /*33b0*/  SHF.L.U64.HI R153, R148, 0x3, R149 ;  /* 0x0000000394997819 */ /* 0x000fc60000010295 */
[----:B------:R-:W-:Y:S02]  /*33c0*/  IMAD R19, R14, R139, RZ ;  /* 0x0000008b0e137224 */ /* 0x000fe400078e02ff */
[----:B------:R-:W-:-:S04]  /*33d0*/  IMAD.WIDE.U32 R14, R20, R148, R152 ;  /* 0x00000094140e7225 */ /* 0x000fc800078e0098 */
[----:B------:R-:W-:-:S05]  /*33e0*/  @!P1 IMAD R155, R128, R138, R19 ;  /* 0x0000008a809b9224 */ /* 0x000fca00078e0213 */
[----:B------:R1:W-:Y:S01]  /*33f0*/  @!P1 STG.E.U8 desc[UR44][R4.64], R155 ;  /* 0x0000009b04009986 */ /* 0x0003e2000c10112c */
[----:B------:R-:W-:Y:S05]  /*3400*/  @P4 BRA `(.L_x_34) ;  /* 0x00000000000c4947 */ /* 0x000fea0003800000 */
[----:B------:R-:W2:Y:S02]  /*3410*/  LDG.E.U8 R145, desc[UR44][R12.64+0x1] ;  /* 0x0000012c0c917981 */ /* 0x000ea4000c1e1100 */
[----:B--2---:R-:W-:-:S05]  /*3420*/  PRMT R128, R145, 0x8880, RZ ;  /* 0x0000888091807816 */ /* 0x004fca00000000ff */
[----:B------:R-:W-:-:S07]  /*3430*/  IMAD R19, R128, R139, RZ ;  /* 0x0000008b80137224 */ /* 0x000fce00078e02ff */
.L_x_34:
[----:B------:R-:W-:Y:S05]  /*3440*/  BSYNC B1 ;  /* 0x0000000000017941 */ /* 0x000fea0003800000 */
.L_x_33:
[----:B------:R-:W-:Y:S01]  /*3450*/  @!P4 IMAD R129, R129, R138, R19 ;  /* 0x0000008a8181c224 */ /* 0x000fe200078e0213 */
[----:B------:R-:W-:Y:S01]  /*3460*/  ISETP.GE.AND P0, PT, R154, 0x9, PT ;  /* 0x000000099a00780c */ /* 0x000fe20003f06270 */
[----:B------:R-:W-:Y:S01]  /*3470*/  IMAD.IADD R15, R157, 0x1, R15 ;  /* 0x000000019d0f7824 */ /* 0x000fe200078e020f */
[----:B------:R-:W-:Y:S01]  /*3480*/  IADD3 R14, P1, P2, R150, R22, R14 ;  /* 0x00000016960e7210 */ /* 0x000fe20007a3e00e */
[----:B------:R-:W-:Y:S01]  /*3490*/  BSSY B1, `(.L_x_35) ;  /* 0x000000b000017945 */ /* 0x000fe20003800000 */
[----:B------:R2:W-:Y:S01]  /*34a0*/  @!P4 STG.E.U8 desc[UR44][R4.64+0x1], R129 ;  /* 0x000001810400c986 */ /* 0x0005e2000c10112c */
[----:B------:R-:W-:Y:S02]  /*34b0*/  ISETP.LT.OR P4, PT, R3, 0x1, !P0 ;  /* 0x000000010300780c */ /* 0x000fe40004781670 */
[----:B------:R-:W-:Y:S02]  /*34c0*/  IADD3.X R15, R147, R23, R15, P1, P2 ;  /* 0x00000017930f7210 */ /* 0x000fe40000fe440f */
[----:B-1----:R-:W-:-:S02]  /*34d0*/  IADD3 R155, P5, R20, 0x80, RZ ;  /* 0x00000080149b7810 */ /* 0x002fc40007fbe0ff */
[C---:B------:R-:W-:Y:S02]  /*34e0*/  ISETP.LT.OR P1, PT, R3.reuse, 0x2, !P0 ;  /* 0x000000020300780c */ /* 0x040fe40004721670 */
[----:B------:R-:W-:-:S05]  /*34f0*/  ISETP.LT.OR P2, PT, R3, 0x9, !P3 ;  /* 0x000000090300780c */ /* 0x000fca0005f41670 */
[----:B--2---:R-:W-:Y:S08]  /*3500*/  @P4 BRA `(.L_x_36) ;  /* 0x00000000000c4947 */ /* 0x004ff00003800000 */
[----:B------:R-:W2:Y:S02]  /*3510*/  LDG.E.U8 R145, desc[UR44][R14.64] ;  /* 0x0000002c0e917981 */ /* 0x000ea4000c1e1100 */
[----:B--2---:R-:W-:-:S05]  /*3520*/  PRMT R128, R145, 0x8880, RZ ;  /* 0x0000888091807816 */ /* 0x004fca00000000ff */
[----:B------:R-:W-:-:S07]  /*3530*/  IMAD R19, R128, R139, RZ ;  /* 0x0000008b80137224 */ /* 0x000fce00078e02ff */
.L_x_36:
[----:B------:R-:W-:Y:S05]  /*3540*/  BSYNC B1 ;  /* 0x0000000000017941 */ /* 0x000fea0003800000 */
.L_x_35:
[----:B------:R-:W-:Y:S01]  /*3550*/  @!P4 IMAD R129, R130, R138, R19 ;  /* 0x0000008a8281c224 */ /* 0x000fe200078e0213 */
[----:B------:R-:W-:Y:S04]  /*3560*/  BSSY B1, `(.L_x_37) ;  /* 0x0000006000017945 */ /* 0x000fe80003800000 */
[----:B------:R1:W-:Y:S01]  /*3570*/  @!P4 STG.E.U8 desc[UR44][R6.64], R129 ;  /* 0x000000810600c986 */ /* 0x0003e2000c10112c */
[----:B------:R-:W-:Y:S05]  /*3580*/  @P1 BRA `(.L_x_38) ;  /* 0x00000000000c1947 */ /* 0x000fea0003800000 */
[----:B------:R-:W2:Y:S02]  /*3590*/  LDG.E.U8 R145, desc[UR44][R14.64+0x1] ;  /* 0x0000012c0e917981 */ /* 0x000ea4000c1e1100 */
[----:B--2---:R-:W-:-:S05]  /*35a0*/  PRMT R128, R145, 0x8880, RZ ;  /* 0x0000888091807816 */ /* 0x004fca00000000ff */
[----:B------:R-:W-:-:S07]  /*35b0*/  IMAD R19, R128, R139, RZ ;  /* 0x0000008b80137224 */ /* 0x000fce00078e02ff */
.L_x_38:
[----:B------:R-:W-:Y:S05]  /*35c0*/  BSYNC B1 ;  /* 0x0000000000017941 */ /* 0x000fea0003800000 */
.L_x_37:
[----:B------:R-:W-:Y:S01]  /*35d0*/  @!P1 IMAD R131, R131, R138, R19 ;  /* 0x0000008a83839224 */ /* 0x000fe200078e0213 */
[----:B------:R-:W-:Y:S04]  /*35e0*/  BSSY B1, `(.L_x_39) ;  /* 0x0000006000017945 */ /* 0x000fe80003800000 */
[----:B------:R2:W-:Y:S01]  /*35f0*/  @!P1 STG.E.U8 desc[UR44][R6.64+0x1], R131 ;  /* 0x0000018306009986 */ /* 0x0005e2000c10112c */
[----:B------:R-:W-:Y:S05]  /*3600*/  @P2 BRA `(.L_x_40) ;  /* 0x00000000000c2947 */ /* 0x000fea0003800000 */
[----:B------:R-:W3:Y:S02]  /*3610*/  LDG.E.U8 R145, desc[UR44][R12.64+0x8] ;  /* 0x0000082c0c917981 */ /* 0x000ee4000c1e1100 */
[----:B---3--:R-:W-:-:S05]  /*3620*/  PRMT R128, R145, 0x8880, RZ ;  /* 0x0000888091807816 */ /* 0x008fca00000000ff */
[----:B------:R-:W-:-:S07]  /*3630*/  IMAD R19, R128, R139, RZ ;  /* 0x0000008b80137224 */ /* 0x000fce00078e02ff */
.L_x_40:
[----:B------:R-:W-:Y:S05]  /*3640*/  BSYNC B1 ;  /* 0x0000000000017941 */ /* 0x000fea0003800000 */
.L_x_39:
[----:B------:R-:W-:Y:S01]  /*3650*/  ISETP.LT.OR P1, PT, R3, 0xa, !P3 ;  /* 0x0000000a0300780c */ /* 0x000fe20005f21670 */
[----:B--2---:R-:W-:Y:S01]  /*3660*/  @!P2 IMAD R131, R132, R138, R19 ;  /* 0x0000008a8483a224 */ /* 0x004fe200078e0213 */
[----:B------:R-:W-:Y:S01]  /*3670*/  BSSY B1, `(.L_x_41) ;  /* 0x000000b000017945 */ /* 0x000fe20003800000 */
[----:B-1----:R-:W-:-:S03]  /*3680*/  IMAD.WIDE.U32 R128, R155, R148, R146 ;  /* 0x000000949b807225 */ /* 0x002fc600078e0092 */
[----:B------:R1:W-:Y:S01]  /*3690*/  @!P2 STG.E.U8 desc[UR44][R4.64+0x8], R131 ;  /* 0x000008830400a986 */ /* 0x0003e2000c10112c */
[----:B------:R-:W-:Y:S01]  /*36a0*/  IMAD.X R21, RZ, RZ, R21, P5 ;  /* 0x000000ffff157224 */ /* 0x000fe200028e0615 */
[C---:B------:R-:W-:Y:S02]  /*36b0*/  ISETP.LT.OR P5, PT, R3.reuse, 0x9, !P0 ;  /* 0x000000090300780c */ /* 0x040fe400047a1670 */
[----:B------:R-:W-:Y:S02]  /*36c0*/  ISETP.LT.OR P2, PT, R3, 0xa, !P0 ;  /* 0x0000000a0300780c */ /* 0x000fe40004741670 */
[----:B------:R-:W-:Y:S01]  /*36d0*/  IADD3 R20, P4, R128, R22, RZ ;  /* 0x0000001680147210 */ /* 0x000fe20007f9e0ff */
[----:B------:R-:W-:-:S12]  /*36e0*/  @P1 BRA `(.L_x_42) ;  /* 0x00000000000c1947 */ /* 0x000fd80003800000 */
[----:B------:R-:W2:Y:S02]  /*36f0*/  LDG.E.U8 R145, desc[UR44][R12.64+0x9] ;  /* 0x0000092c0c917981 */ /* 0x000ea4000c1e1100 */
[----:B--2---:R-:W-:-:S05]  /*3700*/  PRMT R130, R145, 0x8880, RZ ;  /* 0x0000888091827816 */ /* 0x004fca00000000ff */
[----:B------:R-:W-:-:S07]  /*3710*/  IMAD R19, R130, R139, RZ ;  /* 0x0000008b82137224 */ /* 0x000fce00078e02ff */
.L_x_42:
[----:B------:R-:W-:Y:S05]  /*3720*/  BSYNC B1 ;  /* 0x0000000000017941 */ /* 0x000fea0003800000 */
.L_x_41:
[----:B------:R-:W-:Y:S01]  /*3730*/  @!P1 IMAD R133, R133, R138, R19 ;  /* 0x0000008a85859224 */ /* 0x000fe200078e0213 */
[----:B------:R-:W-:Y:S01]  /*3740*/  BSSY B1, `(.L_x_43) ;  /* 0x0000007000017945 */ /* 0x000fe20003800000 */
[----:B------:R-:W-:-:S03]  /*3750*/  IMAD R132, R21, R148, RZ ;  /* 0x0000009415847224 */ /* 0x000fc600078e02ff */
[----:B------:R2:W-:Y:S01]  /*3760*/  @!P1 STG.E.U8 desc[UR44][R4.64+0x9], R133 ;  /* 0x0000098504009986 */ /* 0x0005e2000c10112c */
[----:B------:R-:W-:Y:S05]  /*3770*/  @P5 BRA `(.L_x_44) ;  /* 0x00000000000c5947 */ /* 0x000fea0003800000 */
[----:B------:R-:W3:Y:S02]  /*3780*/  LDG.E.U8 R145, desc[UR44][R14.64+0x8] ;  /* 0x0000082c0e917981 */ /* 0x000ee4000c1e1100 */
[----:B---3--:R-:W-:-:S05]  /*3790*/  PRMT R130, R145, 0x8880, RZ ;  /* 0x0000888091827816 */ /* 0x008fca00000000ff */
[----:B------:R-:W-:-:S07]  /*37a0*/  IMAD R19, R130, R139, RZ ;  /* 0x0000008b82137224 */ /* 0x000fce00078e02ff */
.L_x_44:
[----:B------:R-:W-:Y:S05]  /*37b0*/  BSYNC B1 ;  /* 0x0000000000017941 */ /* 0x000fea0003800000 */
.L_x_43:
[----:B-1----:R-:W-:Y:S01]  /*37c0*/  @!P5 IMAD R131, R134, R138, R19 ;  /* 0x0000008a8683d224 */ /* 0x002fe200078e0213 */
[----:B------:R-:W-:Y:S01]  /*37d0*/  BSSY B1, `(.L_x_45) ;  /* 0x0000007000017945 */ /* 0x000fe20003800000 */
[----:B--2---:R-:W-:-:S03]  /*37e0*/  IMAD R133, R155, R149, R132 ;  /* 0x000000959b857224 */ /* 0x004fc600078e0284 */
[----:B------:R1:W-:Y:S01]  /*37f0*/  @!P5 STG.E.U8 desc[UR44][R6.64+0x8], R131 ;  /* 0x000008830600d986 */ /* 0x0003e2000c10112c */
[----:B------:R-:W-:Y:S05]  /*3800*/  @P2 BRA `(.L_x_46) ;  /* 0x00000000000c2947 */ /* 0x000fea0003800000 */
[----:B------:R-:W2:Y:S02]  /*3810*/  LDG.E.U8 R145, desc[UR44][R14.64+0x9] ;  /* 0x0000092c0e917981 */ /* 0x000ea4000c1e1100 */
[----:B--2---:R-:W-:-:S05]  /*3820*/  PRMT R130, R145, 0x8880, RZ ;  /* 0x0000888091827816 */ /* 0x004fca00000000ff */
[----:B------:R-:W-:-:S07]  /*3830*/  IMAD R19, R130, R139, RZ ;  /* 0x0000008b82137224 */ /* 0x000fce00078e02ff */
.L_x_46:
[----:B------:R-:W-:Y:S05]  /*3840*/  BSYNC B1 ;  /* 0x0000000000017941 */ /* 0x000fea0003800000 */
.L_x_45:
[----:B------:R-:W-:Y:S01]  /*3850*/  ISETP.GE.AND P1, PT, R154, 0x81, PT ;  /* 0x000000819a00780c */ /* 0x000fe20003f26270 */
[----:B------:R-:W-:Y:S01]  /*3860*/  @!P2 IMAD R135, R135, R138, R19 ;  /* 0x0000008a8787a224 */ /* 0x000fe200078e0213 */
[----:B------:R-:W-:Y:S01]  /*3870*/  IADD3.X R21, R23, R129, R133, P4, !PT ;  /* 0x0000008117157210 */ /* 0x000fe200027fe485 */
[----:B------:R-:W-:Y:S01]  /*3880*/  IMAD.WIDE.U32 R148, R155, R148, R152 ;  /* 0x000000949b947225 */ /* 0x000fe200078e0098 */
[----:B------:R-:W-:Y:S01]  /*3890*/  ISETP.LT.OR P4, PT, R3, 0x1, !P1 ;  /* 0x000000010300780c */ /* 0x000fe20004f81670 */
[----:B------:R-:W-:Y:S01]  /*38a0*/  BSSY B1, `(.L_x_47) ;  /* 0x0000008000017945 */ /* 0x000fe20003800000 */
[----:B------:R2:W-:Y:S01]  /*38b0*/  @!P2 STG.E.U8 desc[UR44][R6.64+0x9], R135 ;  /* 0x000009870600a986 */ /* 0x0005e2000c10112c */
[----:B------:R-:W-:Y:S01]  /*38c0*/  IADD3 R22, P2, P5, R150, R22, R148 ;  /* 0x0000001696167210 */ /* 0x000fe20007d5e094 */
[----:B------:R-:W-:-:S09]  /*38d0*/  IMAD.IADD R148, R133, 0x1, R149 ;  /* 0x0000000185947824 */ /* 0x000fd200078e0295 */
[----:B------:R-:W-:Y:S05]  /*38e0*/  @P4 BRA `(.L_x_48) ;  /* 0x00000000000c4947 */ /* 0x000fea0003800000 */
[----:B------:R-:W3:Y:S02]  /*38f0*/  LDG.E.U8 R145, desc[UR44][R20.64] ;  /* 0x0000002c14917981 */ /* 0x000ee4000c1e1100 */
[----:B---3--:R-:W-:-:S05]  /*3900*/  PRMT R128, R145, 0x8880, RZ ;  /* 0x0000888091807816 */ /* 0x008fca00000000ff */
[----:B------:R-:W-:-:S07]  /*3910*/  IMAD R19, R128, R139, RZ ;  /* 0x0000008b80137224 */ /* 0x000fce00078e02ff */
.L_x_48:
[----:B------:R-:W-:Y:S05]  /*3920*/  BSYNC B1 ;  /* 0x0000000000017941 */ /* 0x000fea0003800000 */
.L_x_47:
[----:B------:R-:W-:Y:S01]  /*3930*/  @!P4 IMAD R129, R120, R138, R19 ;  /* 0x0000008a7881c224 */ /* 0x000fe200078e0213 */
[----:B------:R-:W-:Y:S01]  /*3940*/  IADD3.X R23, R147, R23, R148, P2, P5 ;  /* 0x0000001793177210 */ /* 0x000fe200017ea494 */
[----:B------:R-:W-:Y:S01]  /*3950*/  BSSY B1, `(.L_x_49) ;  /* 0x0000009000017945 */ /* 0x000fe20003800000 */
[----:B------:R-:W-:Y:S02]  /*3960*/  ISETP.GE.AND P2, PT, R154, 0x89, PT ;  /* 0x000000899a00780c */ /* 0x000fe40003f46270 */
[----:B------:R3:W-:Y:S01]  /*3970*/  @!P4 STG.E.U8 desc[UR44][R10.64], R129 ;  /* 0x000000810a00c986 */ /* 0x0007e2000c10112c */
[C---:B------:R-:W-:Y:S02]  /*3980*/  ISETP.LT.OR P4, PT, R3.reuse, 0x2, !P1 ;  /* 0x000000020300780c */ /* 0x040fe40004f81670 */
[----:B------:R-:W-:-:S11]  /*3990*/  ISETP.LT.OR P5, PT, R3, 0x1, !P2 ;  /* 0x000000010300780c */ /* 0x000fd600057a1670 */
[----:B---3--:R-:W-:Y:S05]  /*39a0*/  @P4 BRA `(.L_x_50) ;  /* 0x00000000000c4947 */ /* 0x008fea0003800000 */
[----:B------:R-:W3:Y:S02]  /*39b0*/  LDG.E.U8 R145, desc[UR44][R20.64+0x1] ;  /* 0x0000012c14917981 */ /* 0x000ee4000c1e1100 */
[----:B---3--:R-:W-:-:S05]  /*39c0*/  PRMT R120, R145, 0x8880, RZ ;  /* 0x0000888091787816 */ /* 0x008fca00000000ff */
[----:B------:R-:W-:-:S07]  /*39d0*/  IMAD R19, R120, R139, RZ ;  /* 0x0000008b78137224 */ /* 0x000fce00078e02ff */
.L_x_50:
[----:B------:R-:W-:Y:S05]  /*39e0*/  BSYNC B1 ;  /* 0x0000000000017941 */ /* 0x000fea0003800000 */
.L_x_49:
[----:B------:R-:W-:Y:S01]  /*39f0*/  @!P4 IMAD R121, R121, R138, R19 ;  /* 0x0000008a7979c224 */ /* 0x000fe200078e0213 */
[----:B------:R-:W-:Y:S04]  /*3a00*/  BSSY B1, `(.L_x_51) ;  /* 0x0000006000017945 */ /* 0x000fe80003800000 */
[----:B------:R3:W-:Y:S01]  /*3a10*/  @!P4 STG.E.U8 desc[UR44][R10.64+0x1], R121 ;  /* 0x000001790a00c986 */ /* 0x0007e2000c10112c */
[----:B------:R-:W-:Y:S05]  /*3a20*/  @P5 BRA `(.L_x_52) ;  /* 0x00000000000c5947 */ /* 0x000fea0003800000 */
[----:B------:R-:W4:Y:S02]  /*3a30*/  LDG.E.U8 R145, desc[UR44][R22.64] ;  /* 0x0000002c16917981 */ /* 0x000f24000c1e1100 */
[----:B----4-:R-:W-:-:S05]  /*3a40*/  PRMT R120, R145, 0x8880, RZ ;  /* 0x0000888091787816 */ /* 0x010fca00000000ff */
[----:B------:R-:W-:-:S07]  /*3a50*/  IMAD R19, R120, R139, RZ ;  /* 0x0000008b78137224 */ /* 0x000fce00078e02ff */
.L_x_52:
[----:B------:R-:W-:Y:S05]  /*3a60*/  BSYNC B1 ;  /* 0x0000000000017941 */ /* 0x000fea0003800000 */
.L_x_51:
[C---:B------:R-:W-:Y:S01]  /*3a70*/  ISETP.LT.OR P4, PT, R3.reuse, 0x2, !P2 ;  /* 0x000000020300780c */ /* 0x040fe20005781670 */
[----:B---3--:R-:W-:Y:S01]  /*3a80*/  @!P5 IMAD R121, R122, R138, R19 ;  /* 0x0000008a7a79d224 */ /* 0x008fe200078e0213 */
[----:B------:R-:W-:Y:S04]  /*3a90*/  BSSY B1, `(.L_x_53) ;  /* 0x0000007000017945 */ /* 0x000fe80003800000 */
[----:B------:R3:W-:Y:S01]  /*3aa0*/  @!P5 STG.E.U8 desc[UR44][R8.64], R121 ;  /* 0x000000790800d986 */ /* 0x0007e2000c10112c */
[----:B------:R-:W-:-:S06]  /*3ab0*/  ISETP.LT.OR P5, PT, R3, 0x9, !P1 ;  /* 0x000000090300780c */ /* 0x000fcc0004fa1670 */
[----:B------:R-:W-:Y:S07]  /*3ac0*/  @P4 BRA `(.L_x_54) ;  /* 0x00000000000c4947 */ /* 0x000fee0003800000 */
[----:B------:R-:W4:Y:S02]  /*3ad0*/  LDG.E.U8 R145, desc[UR44][R22.64+0x1] ;  /* 0x0000012c16917981 */ /* 0x000f24000c1e1100 */
[----:B----4-:R-:W-:-:S05]  /*3ae0*/  PRMT R120, R145, 0x8880, RZ ;  /* 0x0000888091787816 */ /* 0x010fca00000000ff */
[----:B------:R-:W-:-:S07]  /*3af0*/  IMAD R19, R120, R139, RZ ;  /* 0x0000008b78137224 */ /* 0x000fce00078e02ff */
.L_x_54:
[----:B------:R-:W-:Y:S05]  /*3b00*/  BSYNC B1 ;  /* 0x0000000000017941 */ /* 0x000fea0003800000 */
.L_x_53:
[----:B------:R-:W-:Y:S01]  /*3b10*/  @!P4 IMAD R123, R123, R138, R19 ;  /* 0x0000008a7b7bc224 */ /* 0x000fe200078e0213 */
[----:B------:R-:W-:Y:S04]  /*3b20*/  BSSY B1, `(.L_x_55) ;  /* 0x0000006000017945 */ /* 0x000fe80003800000 */
[----:B------:R4:W-:Y:S01]  /*3b30*/  @!P4 STG.E.U8 desc[UR44][R8.64+0x1], R123 ;  /* 0x0000017b0800c986 */ /* 0x0009e2000c10112c */
[----:B------:R-:W-:Y:S05]  /*3b40*/  @P5 BRA `(.L_x_56) ;  /* 0x00000000000c5947 */ /* 0x000fea0003800000 */
[----:B------:R-:W5:Y:S02]  /*3b50*/  LDG.E.U8 R145, desc[UR44][R20.64+0x8] ;  /* 0x0000082c14917981 */ /* 0x000f64000c1e1100 */
[----:B-----5:R-:W-:-:S05]  /*3b60*/  PRMT R120, R145, 0x8880, RZ ;  /* 0x0000888091787816 */ /* 0x020fca00000000ff */
[----:B------:R-:W-:-:S07]  /*3b70*/  IMAD R19, R120, R139, RZ ;  /* 0x0000008b78137224 */ /* 0x000fce00078e02ff */
.L_x_56:
[----:B------:R-:W-:Y:S05]  /*3b80*/  BSYNC B1 ;  /* 0x0000000000017941 */ /* 0x000fea0003800000 */
.L_x_55:
[C---:B------:R-:W-:Y:S01]  /*3b90*/  ISETP.LT.OR P4, PT, R3.reuse, 0xa, !P1 ;  /* 0x0000000a0300780c */ /* 0x040fe20004f81670 */
[----:B---3--:R-:W-:Y:S01]  /*3ba0*/  @!P5 IMAD R121, R124, R138, R19 ;  /* 0x0000008a7c79d224 */ /* 0x008fe200078e0213 */
[----:B------:R-:W-:Y:S04]  /*3bb0*/  BSSY B1, `(.L_x_57) ;  /* 0x0000007000017945 */ /* 0x000fe80003800000 */
[----:B------:R3:W-:Y:S01]  /*3bc0*/  @!P5 STG.E.U8 desc[UR44][R10.64+0x8], R121 ;  /* 0x000008790a00d986 */ /* 0x0007e2000c10112c */
[----:B------:R-:W-:-:S06]  /*3bd0*/  ISETP.LT.OR P5, PT, R3, 0x9, !P2 ;  /* 0x000000090300780c */ /* 0x000fcc00057a1670 */
[----:B------:R-:W-:Y:S07]  /*3be0*/  @P4 BRA `(.L_x_58) ;  /* 0x00000000000c4947 */ /* 0x000fee0003800000 */
[----:B------:R-:W5:Y:S02]  /*3bf0*/  LDG.E.U8 R145, desc[UR44][R20.64+0x9] ;  /* 0x0000092c14917981 */ /* 0x000f64000c1e1100 */
[----:B-----5:R-:W-:-:S05]  /*3c00*/  PRMT R120, R145, 0x8880, RZ ;  /* 0x0000888091787816 */ /* 0x020fca00000000ff */
[----:B------:R-:W-:-:S07]  /*3c10*/  IMAD R19, R120, R139, RZ ;  /* 0x0000008b78137224 */ /* 0x000fce00078e02ff */
.L_x_58:
[----:B------:R-:W-:Y:S05]  /*3c20*/  BSYNC B1 ;  /* 0x0000000000017941 */ /* 0x000fea0003800000 */
.L_x_57:
[----:B------:R-:W-:Y:S01]  /*3c30*/  @!P4 IMAD R125, R125, R138, R19 ;  /* 0x0000008a7d7dc224 */ /* 0x000fe200078e0213 */
[----:B------:R-:W-:Y:S04]  /*3c40*/  BSSY B1, `(.L_x_59) ;  /* 0x0000006000017945 */ /* 0x000fe80003800000 */
[----:B------:R0:W-:Y:S01]  /*3c50*/  @!P4 STG.E.U8 desc[UR44][R10.64+0x9], R125 ;  /* 0x0000097d0a00c986 */ /* 0x0001e2000c10112c */
[----:B------:R-:W-:Y:S05]  /*3c60*/  @P5 BRA `(.L_x_60) ;  /* 0x00000000000c5947 */ /* 0x000fea0003800000 */
[----:B------:R-:W5:Y:S02]  /*3c70*/  LDG.E.U8 R145, desc[UR44][R22.64+0x8] ;  /* 0x0000082c16917981 */ /* 0x000f64000c1e1100 */
[----:B-----5:R-:W-:-:S05]  /*3c80*/  PRMT R120, R145, 0x8880, RZ ;  /* 0x0000888091787816 */ /* 0x020fca00000000ff */
[----:B------:R-:W-:-:S07]  /*3c90*/  IMAD R19, R120, R139, RZ ;  /* 0x0000008b78137224 */ /* 0x000fce00078e02ff */
.L_x_60:
[----:B------:R-:W-:Y:S05]  /*3ca0*/  BSYNC B1 ;  /* 0x0000000000017941 */ /* 0x000fea0003800000 */
.L_x_59:
        /* <DEDUP_REMOVED lines=9> */
.L_x_62:
[----:B------:R-:W-:Y:S05]  /*3d40*/  BSYNC B1 ;  /* 0x0000000000017941 */ /* 0x000fea0003800000 */
.L_x_61:
[----:B------:R-:W-:Y:S01]  /*3d50*/  @!P4 IMAD R127, R127, R138, R19 ;  /* 0x0000008a7f7fc224 */ /* 0x000fe200078e0213 */
[----:B------:R-:W-:Y:S04]  /*3d60*/  BSSY B1, `(.L_x_63) ;  /* 0x0000006000017945 */ /* 0x000fe80003800000 */
[----:B------:R0:W-:Y:S01]  /*3d70*/  @!P4 STG.E.U8 desc[UR44][R8.64+0x9], R127 ;  /* 0x0000097f0800c986 */ /* 0x0001e2000c10112c */
[----:B------:R-:W-:Y:S05]  /*3d80*/  @P5 BRA `(.L_x_64) ;  /* 0x00000000000c5947 */ /* 0x000fea0003800000 */
[----:B------:R-:W5:Y:S02]  /*3d90*/  LDG.E.U8 R145, desc[UR44][R12.64+0x10] ;  /* 0x0000102c0c917981 */ /* 0x000f64000c1e1100 */
[----:B-----5:R-:W-:-:S05]  /*3da0*/  PRMT R120, R145, 0x8880, RZ ;  /* 0x0000888091787816 */ /* 0x020fca00000000ff */
[----:B------:R-:W-:-:S07]  /*3db0*/  IMAD R19, R120, R139, RZ ;  /* 0x0000008b78137224 */ /* 0x000fce00078e02ff */
.L_x_64:
[----:B------:R-:W-:Y:S05]  /*3dc0*/  BSYNC B1 ;  /* 0x0000000000017941 */ /* 0x000fea0003800000 */
.L_x_63:
        /* <DEDUP_REMOVED lines=9> */
.L_x_66:
[----:B------:R-:W-:Y:S05]  /*3e60*/  BSYNC B1 ;  /* 0x0000000000017941 */ /* 0x000fea0003800000 */
.L_x_65:
[----:B------:R-:W-:Y:S01]  /*3e70*/  @!P4 IMAD R113, R113, R138, R19 ;  /* 0x0000008a7171c224 */ /* 0x000fe200078e0213 */
[----:B------:R-:W-:Y:S04]  /*3e80*/  BSSY B1, `(.L_x_67) ;  /* 0x0000006000017945 */ /* 0x000fe80003800000 */
[----:B------:R0:W-:Y:S01]  /*3e90*/  @!P4 STG.E.U8 desc[UR44][R4.64+0x11], R113 ;  /* 0x000011710400c986 */ /* 0x0001e2000c10112c */
[----:B------:R-:W-:Y:S05]  /*3ea0*/  @P5 BRA `(.L_x_68) ;  /* 0x00000000000c5947 */ /* 0x000fea0003800000 */
[----:B------:R-:W5:Y:S02]  /*3eb0*/  LDG.E.U8 R145, desc[UR44][R14.64+0x10] ;  /* 0x0000102c0e917981 */ /* 0x000f64000c1e1100 */
[----:B-----5:R-:W-:-:S05]  /*3ec0*/  PRMT R112, R145, 0x8880, RZ ;  /* 0x0000888091707816 */ /* 0x020fca00000000ff */
[----:B------:R-:W-:-:S07]  /*3ed0*/  IMAD R19, R112, R139, RZ ;  /* 0x0000008b70137224 */ /* 0x000fce00078e02ff */
.L_x_68:
[----:B------:R-:W-:Y:S05]  /*3ee0*/  BSYNC B1 ;  /* 0x0000000000017941 */ /* 0x000fea0003800000 */
.L_x_67:
[C---:B------:R-:W-:Y:S01]  /*3ef0*/  ISETP.LT.OR P4, PT, R3.reuse, 0x12, !P0 ;  /* 0x000000120300780c */ /* 0x040fe20004781670 */
[----:B0-----:R-:W-:Y:S01]  /*3f00*/  @!P5 IMAD R113, R114, R138, R19 ;  /* 0x0000008a7271d224 */ /* 0x001fe200078e0213 */
[----:B------:R-:W-:Y:S04]  /*3f10*/  BSSY B1, `(.L_x_69) ;  /* 0x0000007000017945 */ /* 0x000fe80003800000 */
[----:B------:R0:W-:Y:S01]  /*3f20*/  @!P5 STG.E.U8 desc[UR44][R6.64+0x10], R113 ;  /* 0x000010710600d986 */ /* 0x0001e2000c10112c */
[----:B------:R-:W-:-:S06]  /*3f30*/  ISETP.LT.OR P5, PT, R3, 0x19, !P3 ;  /* 0x000000190300780c */ /* 0x000fcc0005fa1670 */
[----:B------:R-:W-:Y:S07]  /*3f40*/  @P4 BRA `(.L_x_70) ;  /* 0x00000000000c4947 */ /* 0x000fee0003800000 */
[----:B------:R-:W5:Y:S02]  /*3f50*/  LDG.E.U8 R145, desc[UR44][R14.64+0x11] ;  /* 0x0000112c0e917981 */ /* 0x000f64000c1e1100 */
[----:B-----5:R-:W-:-:S05]  /*3f60*/  PRMT R112, R145, 0x8880, RZ ;  /* 0x0000888091707816 */ /* 0x020fca00000000ff */
[----:B------:R-:W-:-:S07]  /*3f70*/  IMAD R19, R112, R139, RZ ;  /* 0x0000008b70137224 */ /* 0x000fce00078e02ff */
.L_x_70:
[----:B------:R-:W-:Y:S05]  /*3f80*/  BSYNC B1 ;  /* 0x0000000000017941 */ /* 0x000fea0003800000 */
.L_x_69:
[----:B------:R-:W-:Y:S01]  /*3f90*/  @!P4 IMAD R115, R115, R138, R19 ;  /* 0x0000008a7373c224 */ /* 0x000fe200078e0213 */
[----:B------:R-:W-:Y:S04]  /*3fa0*/  BSSY B1, `(.L_x_71) ;  /* 0x0000006000017945 */ /* 0x000fe80003800000 */
[----:B------:R0:W-:Y:S01]  /*3fb0*/  @!P4 STG.E.U8 desc[UR44][R6.64+0x11], R115 ;  /* 0x000011730600c986 */ /* 0x0001e2000c10112c */
[----:B------:R-:W-:Y:S05]  /*3fc0*/  @P5 BRA `(.L_x_72) ;  /* 0x00000000000c5947 */ /* 0x000fea0003800000 */
[----:B------:R-:W5:Y:S02]  /*3fd0*/  LDG.E.U8 R145, desc[UR44][R12.64+0x18] ;  /* 0x0000182c0c917981 */ /* 0x000f64000c1e1100 */
[----:B-----5:R-:W-:-:S05]  /*3fe0*/  PRMT R112, R145, 0x8880, RZ ;  /* 0x0000888091707816 */ /* 0x020fca00000000ff */
[----:B------:R-:W-:-:S07]  /*3ff0*/  IMAD R19, R112, R139, RZ ;  /* 0x0000008b70137224 */ /* 0x000fce00078e02ff */
.L_x_72:
[----:B------:R-:W-:Y:S05]  /*4000*/  BSYNC B1 ;  /* 0x0000000000017941 */ /* 0x000fea0003800000 */
.L_x_71:
        /* <DEDUP_REMOVED lines=9> */
.L_x_74:
[----:B------:R-:W-:Y:S05]  /*40a0*/  BSYNC B1 ;  /* 0x0000000000017941 */ /* 0x000fea0003800000 */
.L_x_73:
[----:B------:R-:W-:Y:S01]  /*40b0*/  @!P4 IMAD R117, R117, R138, R19 ;  /* 0x0000008a7575c224 */ /* 0x000fe200078e0213 */
[----:B------:R-:W-:Y:S04]  /*40c0*/  BSSY B1, `(.L_x_75) ;  /* 0x0000006000017945 */ /* 0x000fe80003800000 */
[----:B------:R0:W-:Y:S01]  /*40d0*/  @!P4 STG.E.U8 desc[UR44][R4.64+0x19], R117 ;  /* 0x000019750400c986 */ /* 0x0001e2000c10112c */
[----:B------:R-:W-:Y:S05]  /*40e0*/  @P5 BRA `(.L_x_76) ;  /* 0x00000000000c5947 */ /* 0x000fea0003800000 */
[----:B------:R-:W5:Y:S02]  /*40f0*/  LDG.E.U8 R145, desc[UR44][R14.64+0x18] ;  /* 0x0000182c0e917981 */ /* 0x000f64000c1e1100 */
[----:B-----5:R-:W-:-:S05]  /*4100*/  PRMT R112, R145, 0x8880, RZ ;  /* 0x0000888091707816 */ /* 0x020fca00000000ff */
[----:B------:R-:W-:-:S07]  /*4110*/  IMAD R19, R112, R139, RZ ;  /* 0x0000008b70137224 */ /* 0x000fce00078e02ff */
.L_x_76:
[----:B------:R-:W-:Y:S05]  /*4120*/  BSYNC B1 ;  /* 0x0000000000017941 */ /* 0x000fea0003800000 */
.L_x_75:
        /* <DEDUP_REMOVED lines=9> */
.L_x_78:
[----:B------:R-:W-:Y:S05]  /*41c0*/  BSYNC B1 ;  /* 0x0000000000017941 */ /* 0x000fea0003800000 */
.L_x_77:
[----:B------:R-:W-:Y:S01]  /*41d0*/  @!P4 IMAD R119, R119, R138, R19 ;  /* 0x0000008a7777c224 */ /* 0x000fe200078e0213 */
[----:B------:R-:W-:Y:S04]  /*41e0*/  BSSY B1, `(.L_x_79) ;  /* 0x0000006000017945 */ /* 0x000fe80003800000 */
[----:B------:R0:W-:Y:S01]  /*41f0*/  @!P4 STG.E.U8 desc[UR44][R6.64+0x19], R119 ;  /* 0x000019770600c986 */ /* 0x0001e2000c10112c */
[----:B------:R-:W-:Y:S05]  /*4200*/  @P5 BRA `(.L_x_80) ;  /* 0x00000000000c5947 */ /* 0x000fea0003800000 */
[----:B------:R-:W5:Y:S02]  /*4210*/  LDG.E.U8 R145, desc[UR44][R20.64+0x10] ;  /* 0x0000102c14917981 */ /* 0x000f64000c1e1100 */
[----:B-----5:R-:W-:-:S05]  /*4220*/  PRMT R112, R145, 0x8880, RZ ;  /* 0x0000888091707816 */ /* 0x020fca00000000ff */
[----:B------:R-:W-:-:S07]  /*4230*/  IMAD R19, R112, R139, RZ ;  /* 0x0000008b70137224 */ /* 0x000fce00078e02ff */
.L_x_80:
[----:B------:R-:W-:Y:S05]  /*4240*/  BSYNC B1 ;  /* 0x0000000000017941 */ /* 0x000fea0003800000 */
.L_x_79:
        /* <DEDUP_REMOVED lines=9> */
.L_x_82:
[----:B------:R-:W-:Y:S05]  /*42e0*/  BSYNC B1 ;  /* 0x0000000000017941 */ /* 0x000fea0003800000 */
.L_x_81:
[----:B------:R-:W-:Y:S01]  /*42f0*/  @!P4 IMAD R105, R105, R138, R19 ;  /* 0x0000008a6969c224 */ /* 0x000fe200078e0213 */
[----:B------:R-:W-:Y:S04]  /*4300*/  BSSY B1, `(.L_x_83) ;  /* 0x0000006000017945 */ /* 0x000fe80003800000 */
[----:B------:R0:W-:Y:S01]  /*4310*/  @!P4 STG.E.U8 desc[UR44][R10.64+0x11], R105 ;  /* 0x000011690a00c986 */ /* 0x0001e2000c10112c */
[----:B------:R-:W-:Y:S05]  /*4320*/  @P5 BRA `(.L_x_84) ;  /* 0x00000000000c5947 */ /* 0x000fea0003800000 */
[----:B------:R-:W5:Y:S02]  /*4330*/  LDG.E.U8 R145, desc[UR44][R22.64+0x10] ;  /* 0x0000102c16917981 */ /* 0x000f64000c1e1100 */
[----:B-----5:R-:W-:-:S05]  /*4340*/  PRMT R104, R145, 0x8880, RZ ;  /* 0x0000888091687816 */ /* 0x020fca00000000ff */
[----:B------:R-:W-:-:S07]  /*4350*/  IMAD R19, R104, R139, RZ ;  /* 0x0000008b68137224 */ /* 0x000fce00078e02ff */
.L_x_84:
[----:B------:R-:W-:Y:S05]  /*4360*/  BSYNC B1 ;  /* 0x0000000000017941 */ /* 0x000fea0003800000 */
.L_x_83:
        /* <DEDUP_REMOVED lines=9> */
.L_x_86:
[----:B------:R-:W-:Y:S05]  /*4400*/  BSYNC B1 ;  /* 0x0000000000017941 */ /* 0x000fea0003800000 */
.L_x_85:
[----:B------:R-:W-:Y:S01]  /*4410*/  @!P4 IMAD R107, R107, R138, R19 ;  /* 0x0000008a6b6bc224 */ /* 0x000fe200078e0213 */
[----:B------:R-:W-:Y:S04]  /*4420*/  BSSY B1, `(.L_x_87) ;  /* 0x0000006000017945 */ /* 0x000fe80003800000 */
[----:B------:R0:W-:Y:S01]  /*4430*/  @!P4 STG.E.U8 desc[UR44][R8.64+0x11], R107 ;  /* 0x0000116b0800c986 */ /* 0x0001e2000c10112c */
[----:B------:R-:W-:Y:S05]  /*4440*/  @P5 BRA `(.L_x_88) ;  /* 0x00000000000c5947 */ /* 0x000fea0003800000 */
[----:B------:R-:W5:Y:S02]  /*4450*/  LDG.E.U8 R145, desc[UR44][R20.64+0x18] ;  /* 0x0000182c14917981 */ /* 0x000f64000c1e1100 */
[----:B-----5:R-:W-:-:S05]  /*4460*/  PRMT R104, R145, 0x8880, RZ ;  /* 0x0000888091687816 */ /* 0x020fca00000000ff */
[----:B------:R-:W-:-:S07]  /*4470*/  IMAD R19, R104, R139, RZ ;  /* 0x0000008b68137224 */ /* 0x000fce00078e02ff */
.L_x_88:
[----:B------:R-:W-:Y:S05]  /*4480*/  BSYNC B1 ;  /* 0x0000000000017941 */ /* 0x000fea0003800000 */
.L_x_87:
        /* <DEDUP_REMOVED lines=9> */
.L_x_90:
[----:B------:R-:W-:Y:S05]  /*4520*/  BSYNC B1 ;  /* 0x0000000000017941 */ /* 0x000fea0003800000 */
.L_x_89:
[----:B------:R-:W-:Y:S01]  /*4530*/  @!P4 IMAD R109, R109, R138, R19 ;  /* 0x0000008a6d6dc224 */ /* 0x000fe200078e0213 */
[----:B------:R-:W-:Y:S04]  /*4540*/  BSSY B1, `(.L_x_91) ;  /* 0x0000006000017945 */ /* 0x000fe80003800000 */
[----:B------:R0:W-:Y:S01]  /*4550*/  @!P4 STG.E.U8 desc[UR44][R10.64+0x19], R109 ;  /* 0x0000196d0a00c986 */ /* 0x0001e2000c10112c */
[----:B------:R-:W-:Y:S05]  /*4560*/  @P5 BRA `(.L_x_92) ;  /* 0x00000000000c5947 */ /* 0x000fea0003800000 */
[----:B------:R-:W5:Y:S02]  /*4570*/  LDG.E.U8 R145, desc[UR44][R22.64+0x18] ;  /* 0x0000182c16917981 */ /* 0x000f64000c1e1100 */
[----:B-----5:R-:W-:-:S05]  /*4580*/  PRMT R104, R145, 0x8880, RZ ;  /* 0x0000888091687816 */ /* 0x020fca00000000ff */
[----:B------:R-:W-:-:S07]  /*4590*/  IMAD R19, R104, R139, RZ ;  /* 0x0000008b68137224 */ /* 0x000fce00078e02ff */
.L_x_92:
[----:B------:R-:W-:Y:S05]  /*45a0*/  BSYNC B1 ;  /* 0x0000000000017941 */ /* 0x000fea0003800000 */
.L_x_91:
        /* <DEDUP_REMOVED lines=9> */
.L_x_94:
[----:B------:R-:W-:Y:S05]  /*4640*/  BSYNC B1 ;  /* 0x0000000000017941 */ /* 0x000fea0003800000 */
.L_x_93:
[----:B------:R-:W-:Y:S01]  /*4650*/  @!P4 IMAD R111, R111, R138, R19 ;  /* 0x0000008a6f6fc224 */ /* 0x000fe200078e0213 */
[----:B------:R-:W-:Y:S04]  /*4660*/  BSSY B1, `(.L_x_95) ;  /* 0x0000006000017945 */ /* 0x000fe80003800000 */
[----:B------:R0:W-:Y:S01]  /*4670*/  @!P4 STG.E.U8 desc[UR44][R8.64+0x19], R111 ;  /* 0x0000196f0800c986 */ /* 0x0001e2000c10112c */
[----:B------:R-:W-:Y:S05]  /*4680*/  @P5 BRA `(.L_x_96) ;  /* 0x00000000000c5947 */ /* 0x000fea0003800000 */
[----:B------:R-:W5:Y:S02]  /*4690*/  LDG.E.U8 R145, desc[UR44][R12.64+0x20] ;  /* 0x0000202c0c917981 */ /* 0x000f64000c1e1100 */
[----:B-----5:R-:W-:-:S05]  /*46a0*/  PRMT R104, R145, 0x8880, RZ ;  /* 0x0000888091687816 */ /* 0x020fca00000000ff */
[----:B------:R-:W-:-:S07]  /*46b0*/  IMAD R19, R104, R139, RZ ;  /* 0x0000008b68137224 */ /* 0x000fce00078e02ff */
.L_x_96:
[----:B------:R-:W-:Y:S05]  /*46c0*/  BSYNC B1 ;  /* 0x0000000000017941 */ /* 0x000fea0003800000 */
.L_x_95:
        /* <DEDUP_REMOVED lines=9> */
.L_x_98:
[----:B------:R-:W-:Y:S05]  /*4760*/  BSYNC B1 ;  /* 0x0000000000017941 */ /* 0x000fea0003800000 */
.L_x_97:
[----:B------:R-:W-:Y:S01]  /*4770*/  @!P4 IMAD R97, R97, R138, R19 ;  /* 0x0000008a6161c224 */ /* 0x000fe200078e0213 */
[----:B------:R-:W-:Y:S04]  /*4780*/  BSSY B1, `(.L_x_99) ;  /* 0x0000006000017945 */ /* 0x000fe80003800000 */
[----:B------:R0:W-:Y:S01]  /*4790*/  @!P4 STG.E.U8 desc[UR44][R4.64+0x21], R97 ;  /* 0x000021610400c986 */ /* 0x0001e2000c10112c */
[----:B------:R-:W-:Y:S05]  /*47a0*/  @P5 BRA `(.L_x_100) ;  /* 0x00000000000c5947 */ /* 0x000fea0003800000 */
[----:B------:R-:W5:Y:S02]  /*47b0*/  LDG.E.U8 R145, desc[UR44][R14.64+0x20] ;  /* 0x0000202c0e917981 */ /* 0x000f64000c1e1100 */
[----:B-----5:R-:W-:-:S05]  /*47c0*/  PRMT R96, R145, 0x8880, RZ ;  /* 0x0000888091607816 */ /* 0x020fca00000000ff */
[----:B------:R-:W-:-:S07]  /*47d0*/  IMAD R19, R96, R139, RZ ;  /* 0x0000008b60137224 */ /* 0x000fce00078e02ff */
.L_x_100:
[----:B------:R-:W-:Y:S05]  /*47e0*/  BSYNC B1 ;  /* 0x0000000000017941 */ /* 0x000fea0003800000 */
.L_x_99:
        /* <DEDUP_REMOVED lines=9> */
.L_x_102:
[----:B------:R-:W-:Y:S05]  /*4880*/  BSYNC B1 ;  /* 0x0000000000017941 */ /* 0x000fea0003800000 */
.L_x_101:
[----:B------:R-:W-:Y:S01]  /*4890*/  @!P4 IMAD R99, R99, R138, R19 ;  /* 0x0000008a6363c224 */ /* 0x000fe200078e0213 */
[----:B------:R-:W-:Y:S04]  /*48a0*/  BSSY B1, `(.L_x_103) ;  /* 0x0000006000017945 */ /* 0x000fe80003800000 */
[----:B------:R0:W-:Y:S01]  /*48b0*/  @!P4 STG.E.U8 desc[UR44][R6.64+0x21], R99 ;  /* 0x000021630600c986 */ /* 0x0001e2000c10112c */
[----:B------:R-:W-:Y:S05]  /*48c0*/  @P5 BRA `(.L_x_104) ;  /* 0x00000000000c5947 */ /* 0x000fea0003800000 */
[----:B------:R-:W5:Y:S02]  /*48d0*/  LDG.E.U8 R145, desc[UR44][R12.64+0x28] ;  /* 0x0000282c0c917981 */ /* 0x000f64000c1e1100 */
[----:B-----5:R-:W-:-:S05]  /*48e0*/  PRMT R96, R145, 0x8880, RZ ;  /* 0x0000888091607816 */ /* 0x020fca00000000ff */
[----:B------:R-:W-:-:S07]  /*48f0*/  IMAD R19, R96, R139, RZ ;  /* 0x0000008b60137224 */ /* 0x000fce00078e02ff */
.L_x_104:
[----:B------:R-:W-:Y:S05]  /*4900*/  BSYNC B1 ;  /* 0x0000000000017941 */ /* 0x000fea0003800000 */
.L_x_103:
        /* <DEDUP_REMOVED lines=9> */
.L_x_106:
[----:B------:R-:W-:Y:S05]  /*49a0*/  BSYNC B1 ;  /* 0x0000000000017941 */ /* 0x000fea0003800000 */
.L_x_105:
[----:B------:R-:W-:Y:S01]  /*49b0*/  @!P4 IMAD R101, R101, R138, R19 ;  /* 0x0000008a6565c224 */ /* 0x000fe200078e0213 */
[----:B------:R-:W-:Y:S04]  /*49c0*/  BSSY B1, `(.L_x_107) ;  /* 0x0000006000017945 */ /* 0x000fe80003800000 */
[----:B------:R0:W-:Y:S01]  /*49d0*/  @!P4 STG.E.U8 desc[UR44][R4.64+0x29], R101 ;  /* 0x000029650400c986 */ /* 0x0001e2000c10112c */
[----:B------:R-:W-:Y:S05]  /*49e0*/  @P5 BRA `(.L_x_108) ;  /* 0x00000000000c5947 */ /* 0x000fea0003800000 */
[----:B------:R-:W5:Y:S02]  /*49f0*/  LDG.E.U8 R145, desc[UR44][R14.64+0x28] ;  /* 0x0000282c0e917981 */ /* 0x000f64000c1e1100 */
[----:B-----5:R-:W-:-:S05]  /*4a00*/  PRMT R96, R145, 0x8880, RZ ;  /* 0x0000888091607816 */ /* 0x020fca00000000ff */
[----:B------:R-:W-:-:S07]  /*4a10*/  IMAD R19, R96, R139, RZ ;  /* 0x0000008b60137224 */ /* 0x000fce00078e02ff */
.L_x_108:
[----:B------:R-:W-:Y:S05]  /*4a20*/  BSYNC B1 ;  /* 0x0000000000017941 */ /* 0x000fea0003800000 */
.L_x_107:
        /* <DEDUP_REMOVED lines=9> */
.L_x_110:
[----:B------:R-:W-:Y:S05]  /*4ac0*/  BSYNC B1 ;  /* 0x0000000000017941 */ /* 0x000fea0003800000 */
.L_x_109:
[----:B------:R-:W-:Y:S01]  /*4ad0*/  @!P4 IMAD R103, R103, R138, R19 ;  /* 0x0000008a6767c224 */ /* 0x000fe200078e0213 */
[----:B------:R-:W-:Y:S04]  /*4ae0*/  BSSY B1, `(.L_x_111) ;  /* 0x0000006000017945 */ /* 0x000fe80003800000 */
[----:B------:R0:W-:Y:S01]  /*4af0*/  @!P4 STG.E.U8 desc[UR44][R6.64+0x29], R103 ;  /* 0x000029670600c986 */ /* 0x0001e2000c10112c */
[----:B------:R-:W-:Y:S05]  /*4b00*/  @P5 BRA `(.L_x_112) ;  /* 0x00000000000c5947 */ /* 0x000fea0003800000 */
[----:B------:R-:W5:Y:S02]  /*4b10*/  LDG.E.U8 R145, desc[UR44][R20.64+0x20] ;  /* 0x0000202c14917981 */ /* 0x000f64000c1e1100 */
[----:B-----5:R-:W-:-:S05]  /*4b20*/  PRMT R96, R145, 0x8880, RZ ;  /* 0x0000888091607816 */ /* 0x020fca00000000ff */
[----:B------:R-:W-:-:S07]  /*4b30*/  IMAD R19, R96, R139, RZ ;  /* 0x0000008b60137224 */ /* 0x000fce00078e02ff */
.L_x_112:
[----:B------:R-:W-:Y:S05]  /*4b40*/  BSYNC B1 ;  /* 0x0000000000017941 */ /* 0x000fea0003800000 */
.L_x_111:
        /* <DEDUP_REMOVED lines=9> */
.L_x_114:
[----:B------:R-:W-:Y:S05]  /*4be0*/  BSYNC B1 ;  /* 0x0000000000017941 */ /* 0x000fea0003800000 */
.L_x_113:
[----:B------:R-:W-:Y:S01]  /*4bf0*/  @!P4 IMAD R89, R89, R138, R19 ;  /* 0x0000008a5959c224 */ /* 0x000fe200078e0213 */
[----:B------:R-:W-:Y:S04]  /*4c00*/  BSSY B1, `(.L_x_115) ;  /* 0x0000006000017945 */ /* 0x000fe80003800000 */
[----:B------:R0:W-:Y:S01]  /*4c10*/  @!P4 STG.E.U8 desc[UR44][R10.64+0x21], R89 ;  /* 0x000021590a00c986 */ /* 0x0001e2000c10112c */
[----:B------:R-:W-:Y:S05]  /*4c20*/  @P5 BRA `(.L_x_116) ;  /* 0x00000000000c5947 */ /* 0x000fea0003800000 */
[----:B------:R-:W5:Y:S02]  /*4c30*/  LDG.E.U8 R145, desc[UR44][R22.64+0x20] ;  /* 0x0000202c16917981 */ /* 0x000f64000c1e1100 */
[----:B-----5:R-:W-:-:S05]  /*4c40*/  PRMT R88, R145, 0x8880, RZ ;  /* 0x0000888091587816 */ /* 0x020fca00000000ff */
[----:B------:R-:W-:-:S07]  /*4c50*/  IMAD R19, R88, R139, RZ ;  /* 0x0000008b58137224 */ /* 0x000fce00078e02ff */
.L_x_116:
[----:B------:R-:W-:Y:S05]  /*4c60*/  BSYNC B1 ;  /* 0x0000000000017941 */ /* 0x000fea0003800000 */
.L_x_115:
        /* <DEDUP_REMOVED lines=9> */
.L_x_118:
[----:B------:R-:W-:Y:S05]  /*4d00*/  BSYNC B1 ;  /* 0x0000000000017941 */ /* 0x000fea0003800000 */
.L_x_117:
[----:B------:R-:W-:Y:S01]  /*4d10*/  @!P4 IMAD R91, R91, R138, R19 ;  /* 0x0000008a5b5bc224 */ /* 0x000fe200078e0213 */
[----:B------:R-:W-:Y:S04]  /*4d20*/  BSSY B1, `(.L_x_119) ;  /* 0x0000006000017945 */ /* 0x000fe80003800000 */
[----:B------:R0:W-:Y:S01]  /*4d30*/  @!P4 STG.E.U8 desc[UR44][R8.64+0x21], R91 ;  /* 0x0000215b0800c986 */ /* 0x0001e2000c10112c */
[----:B------:R-:W-:Y:S05]  /*4d40*/  @P5 BRA `(.L_x_120) ;  /* 0x00000000000c5947 */ /* 0x000fea0003800000 */
[----:B------:R-:W5:Y:S02]  /*4d50*/  LDG.E.U8 R145, desc[UR44][R20.64+0x28] ;  /* 0x0000282c14917981 */ /* 0x000f64000c1e1100 */
[----:B-----5:R-:W-:-:S05]  /*4d60*/  PRMT R88, R145, 0x8880, RZ ;  /* 0x0000888091587816 */ /* 0x020fca00000000ff */
[----:B------:R-:W-:-:S07]  /*4d70*/  IMAD R19, R88, R139, RZ ;  /* 0x0000008b58137224 */ /* 0x000fce00078e02ff */
.L_x_120:
[----:B------:R-:W-:Y:S05]  /*4d80*/  BSYNC B1 ;  /* 0x0000000000017941 */ /* 0x000fea0003800000 */
.L_x_119:
        /* <DEDUP_REMOVED lines=9> */
.L_x_122:
[----:B------:R-:W-:Y:S05]  /*4e20*/  BSYNC B1 ;  /* 0x0000000000017941 */ /* 0x000fea0003800000 */
.L_x_121:
[----:B------:R-:W-:Y:S01]  /*4e30*/  @!P4 IMAD R93, R93, R138, R19 ;  /* 0x0000008a5d5dc224 */ /* 0x000fe200078e0213 */
[----:B------:R-:W-:Y:S04]  /*4e40*/  BSSY B1, `(.L_x_123) ;  /* 0x0000006000017945 */ /* 0x000fe80003800000 */
[----:B------:R0:W-:Y:S01]  /*4e50*/  @!P4 STG.E.U8 desc[UR44][R10.64+0x29], R93 ;  /* 0x0000295d0a00c986 */ /* 0x0001e2000c10112c */
[----:B------:R-:W-:Y:S05]  /*4e60*/  @P5 BRA `(.L_x_124) ;  /* 0x00000000000c5947 */ /* 0x000fea0003800000 */
[----:B------:R-:W5:Y:S02]  /*4e70*/  LDG.E.U8 R145, desc[UR44][R22.64+0x28] ;  /* 0x0000282c16917981 */ /* 0x000f64000c1e1100 */
[----:B-----5:R-:W-:-:S05]  /*4e80*/  PRMT R88, R145, 0x8880, RZ ;  /* 0x0000888091587816 */ /* 0x020fca00000000ff */
[----:B------:R-:W-:-:S07]  /*4e90*/  IMAD R19, R88, R139, RZ ;  /* 0x0000008b58137224 */ /* 0x000fce00078e02ff */
.L_x_124:
[----:B------:R-:W-:Y:S05]  /*4ea0*/  BSYNC B1 ;  /* 0x0000000000017941 */ /* 0x000fea0003800000 */
.L_x_123:
        /* <DEDUP_REMOVED lines=9> */
.L_x_126:
[----:B------:R-:W-:Y:S05]  /*4f40*/  BSYNC B1 ;  /* 0x0000000000017941 */ /* 0x000fea0003800000 */
.L_x_125:
[----:B------:R-:W-:Y:S01]  /*4f50*/  @!P4 IMAD R95, R95, R138, R19 ;  /* 0x0000008a5f5fc224 */ /* 0x000fe200078e0213 */
[----:B------:R-:W-:Y:S04]  /*4f60*/  BSSY B1, `(.L_x_127) ;  /* 0x0000006000017945 */ /* 0x000fe80003800000 */
[----:B------:R0:W-:Y:S01]  /*4f70*/  @!P4 STG.E.U8 desc[UR44][R8.64+0x29], R95 ;  /* 0x0000295f0800c986 */ /* 0x0001e2000c10112c */
[----:B------:R-:W-:Y:S05]  /*4f80*/  @P5 BRA `(.L_x_128) ;  /* 0x00000000000c5947 */ /* 0x000fea0003800000 */
[----:B------:R-:W5:Y:S02]  /*4f90*/  LDG.E.U8 R145, desc[UR44][R12.64+0x30] ;  /* 0x0000302c0c917981 */ /* 0x000f64000c1e1100 */
[----:B-----5:R-:W-:-:S05]  /*4fa0*/  PRMT R88, R145, 0x8880, RZ ;  /* 0x0000888091587816 */ /* 0x020fca00000000ff */
[----:B------:R-:W-:-:S07]  /*4fb0*/  IMAD R19, R88, R139, RZ ;  /* 0x0000008b58137224 */ /* 0x000fce00078e02ff */
.L_x_128:
[----:B------:R-:W-:Y:S05]  /*4fc0*/  BSYNC B1 ;  /* 0x0000000000017941 */ /* 0x000fea0003800000 */
.L_x_127:
        /* <DEDUP_REMOVED lines=9> */
.L_x_130:
[----:B------:R-:W-:Y:S05]  /*5060*/  BSYNC B1 ;  /* 0x0000000000017941 */ /* 0x000fea0003800000 */
.L_x_129:
[----:B------:R-:W-:Y:S01]  /*5070*/  @!P4 IMAD R81, R81, R138, R19 ;  /* 0x0000008a5151c224 */ /* 0x000fe200078e0213 */
[----:B------:R-:W-:Y:S04]  /*5080*/  BSSY B1, `(.L_x_131) ;  /* 0x0000006000017945 */ /* 0x000fe80003800000 */
[----:B------:R0:W-:Y:S01]  /*5090*/  @!P4 STG.E.U8 desc[UR44][R4.64+0x31], R81 ;  /* 0x000031510400c986 */ /* 0x0001e2000c10112c */
[----:B------:R-:W-:Y:S05]  /*50a0*/  @P5 BRA `(.L_x_132) ;  /* 0x00000000000c5947 */ /* 0x000fea0003800000 */
[----:B------:R-:W5:Y:S02]  /*50b0*/  LDG.E.U8 R145, desc[UR44][R14.64+0x30] ;  /* 0x0000302c0e917981 */ /* 0x000f64000c1e1100 */
[----:B-----5:R-:W-:-:S05]  /*50c0*/  PRMT R80, R145, 0x8880, RZ ;  /* 0x0000888091507816 */ /* 0x020fca00000000ff */
[----:B------:R-:W-:-:S07]  /*50d0*/  IMAD R19, R80, R139, RZ ;  /* 0x0000008b50137224 */ /* 0x000fce00078e02ff */
.L_x_132:
[----:B------:R-:W-:Y:S05]  /*50e0*/  BSYNC B1 ;  /* 0x0000000000017941 */ /* 0x000fea0003800000 */
.L_x_131:
        /* <DEDUP_REMOVED lines=9> */
.L_x_134:
[----:B------:R-:W-:Y:S05]  /*5180*/  BSYNC B1 ;  /* 0x0000000000017941 */ /* 0x000fea0003800000 */
.L_x_133:
[----:B------:R-:W-:Y:S01]  /*5190*/  @!P4 IMAD R83, R83, R138, R19 ;  /* 0x0000008a5353c224 */ /* 0x000fe200078e0213 */
[----:B------:R-:W-:Y:S04]  /*51a0*/  BSSY B1, `(.L_x_135) ;  /* 0x0000006000017945 */ /* 0x000fe80003800000 */
[----:B------:R0:W-:Y:S01]  /*51b0*/  @!P4 STG.E.U8 desc[UR44][R6.64+0x31], R83 ;  /* 0x000031530600c986 */ /* 0x0001e2000c10112c */
[----:B------:R-:W-:Y:S05]  /*51c0*/  @P5 BRA `(.L_x_136) ;  /* 0x00000000000c5947 */ /* 0x000fea0003800000 */
[----:B------:R-:W5:Y:S02]  /*51d0*/  LDG.E.U8 R145, desc[UR44][R12.64+0x38] ;  /* 0x0000382c0c917981 */ /* 0x000f64000c1e1100 */
[----:B-----5:R-:W-:-:S05]  /*51e0*/  PRMT R80, R145, 0x8880, RZ ;  /* 0x0000888091507816 */ /* 0x020fca00000000ff */
[----:B------:R-:W-:-:S07]  /*51f0*/  IMAD R19, R80, R139, RZ ;  /* 0x0000008b50137224 */ /* 0x000fce00078e02ff */
.L_x_136:
[----:B------:R-:W-:Y:S05]  /*5200*/  BSYNC B1 ;  /* 0x0000000000017941 */ /* 0x000fea0003800000 */
.L_x_135:
        /* <DEDUP_REMOVED lines=9> */
.L_x_138:
[----:B------:R-:W-:Y:S05]  /*52a0*/  BSYNC B1 ;  /* 0x0000000000017941 */ /* 0x000fea0003800000 */
.L_x_137:
[----:B------:R-:W-:Y:S01]  /*52b0*/  @!P4 IMAD R85, R85, R138, R19 ;  /* 0x0000008a5555c224 */ /* 0x000fe200078e0213 */
[----:B------:R-:W-:Y:S04]  /*52c0*/  BSSY B1, `(.L_x_139) ;  /* 0x0000006000017945 */ /* 0x000fe80003800000 */
[----:B------:R0:W-:Y:S01]  /*52d0*/  @!P4 STG.E.U8 desc[UR44][R4.64+0x39], R85 ;  /* 0x000039550400c986 */ /* 0x0001e2000c10112c */
[----:B------:R-:W-:Y:S05]  /*52e0*/  @P5 BRA `(.L_x_140) ;  /* 0x00000000000c5947 */ /* 0x000fea0003800000 */
[----:B------:R-:W5:Y:S02]  /*52f0*/  LDG.E.U8 R145, desc[UR44][R14.64+0x38] ;  /* 0x0000382c0e917981 */ /* 0x000f64000c1e1100 */
[----:B-----5:R-:W-:-:S05]  /*5300*/  PRMT R80, R145, 0x8880, RZ ;  /* 0x0000888091507816 */ /* 0x020fca00000000ff */
[----:B------:R-:W-:-:S07]  /*5310*/  IMAD R19, R80, R139, RZ ;  /* 0x0000008b50137224 */ /* 0x000fce00078e02ff */
.L_x_140:
[----:B------:R-:W-:Y:S05]  /*5320*/  BSYNC B1 ;  /* 0x0000000000017941 */ /* 0x000fea0003800000 */
.L_x_139:
        /* <DEDUP_REMOVED lines=9> */
.L_x_142:
[----:B------:R-:W-:Y:S05]  /*53c0*/  BSYNC B1 ;  /* 0x0000000000017941 */ /* 0x000fea0003800000 */
.L_x_141:
[----:B------:R-:W-:Y:S01]  /*53d0*/  @!P4 IMAD R87, R87, R138, R19 ;  /* 0x0000008a5757c224 */ /* 0x000fe200078e0213 */
[----:B------:R-:W-:Y:S04]  /*53e0*/  BSSY B1, `(.L_x_143) ;  /* 0x0000006000017945 */ /* 0x000fe80003800000 */
[----:B------:R0:W-:Y:S01]  /*53f0*/  @!P4 STG.E.U8 desc[UR44][R6.64+0x39], R87 ;  /* 0x000039570600c986 */ /* 0x0001e2000c10112c */
[----:B------:R-:W-:Y:S05]  /*5400*/  @P5 BRA `(.L_x_144) ;  /* 0x00000000000c5947 */ /* 0x000fea0003800000 */
[----:B------:R-:W5:Y:S02]  /*5410*/  LDG.E.U8 R145, desc[UR44][R20.64+0x30] ;  /* 0x0000302c14917981 */ /* 0x000f64000c1e1100 */
[----:B-----5:R-:W-:-:S05]  /*5420*/  PRMT R80, R145, 0x8880, RZ ;  /* 0x0000888091507816 */ /* 0x020fca00000000ff */
[----:B------:R-:W-:-:S07]  /*5430*/  IMAD R19, R80, R139, RZ ;  /* 0x0000008b50137224 */ /* 0x000fce00078e02ff */
.L_x_144:
[----:B------:R-:W-:Y:S05]  /*5440*/  BSYNC B1 ;  /* 0x0000000000017941 */ /* 0x000fea0003800000 */
.L_x_143:
        /* <DEDUP_REMOVED lines=9> */
.L_x_146:
[----:B------:R-:W-:Y:S05]  /*54e0*/  BSYNC B1 ;  /* 0x0000000000017941 */ /* 0x000fea0003800000 */
.L_x_145:
[----:B------:R-:W-:Y:S01]  /*54f0*/  @!P4 IMAD R73, R73, R138, R19 ;  /* 0x0000008a4949c224 */ /* 0x000fe200078e0213 */
[----:B------:R-:W-:Y:S04]  /*5500*/  BSSY B1, `(.L_x_147) ;  /* 0x0000006000017945 */ /* 0x000fe80003800000 */
[----:B------:R0:W-:Y:S01]  /*5510*/  @!P4 STG.E.U8 desc[UR44][R10.64+0x31], R73 ;  /* 0x000031490a00c986 */ /* 0x0001e2000c10112c */
[----:B------:R-:W-:Y:S05]  /*5520*/  @P5 BRA `(.L_x_148) ;  /* 0x00000000000c5947 */ /* 0x000fea0003800000 */
[----:B------:R-:W5:Y:S02]  /*5530*/  LDG.E.U8 R145, desc[UR44][R22.64+0x30] ;  /* 0x0000302c16917981 */ /* 0x000f64000c1e1100 */
[----:B-----5:R-:W-:-:S05]  /*5540*/  PRMT R72, R145, 0x8880, RZ ;  /* 0x0000888091487816 */ /* 0x020fca00000000ff */
[----:B------:R-:W-:-:S07]  /*5550*/  IMAD R19, R72, R139, RZ ;  /* 0x0000008b48137224 */ /* 0x000fce00078e02ff */
.L_x_148:
[----:B------:R-:W-:Y:S05]  /*5560*/  BSYNC B1 ;  /* 0x0000000000017941 */ /* 0x000fea0003800000 */
.L_x_147:
        /* <DEDUP_REMOVED lines=9> */
.L_x_150:
[----:B------:R-:W-:Y:S05]  /*5600*/  BSYNC B1 ;  /* 0x0000000000017941 */ /* 0x000fea0003800000 */
.L_x_149:
[----:B------:R-:W-:Y:S01]  /*5610*/  @!P4 IMAD R75, R75, R138, R19 ;  /* 0x0000008a4b4bc224 */ /* 0x000fe200078e0213 */
[----:B------:R-:W-:Y:S04]  /*5620*/  BSSY B1, `(.L_x_151) ;  /* 0x0000006000017945 */ /* 0x000fe80003800000 */
[----:B------:R0:W-:Y:S01]  /*5630*/  @!P4 STG.E.U8 desc[UR44][R8.64+0x31], R75 ;  /* 0x0000314b0800c986 */ /* 0x0001e2000c10112c */
[----:B------:R-:W-:Y:S05]  /*5640*/  @P5 BRA `(.L_x_152) ;  /* 0x00000000000c5947 */ /* 0x000fea0003800000 */
[----:B------:R-:W5:Y:S02]  /*5650*/  LDG.E.U8 R145, desc[UR44][R20.64+0x38] ;  /* 0x0000382c14917981 */ /* 0x000f64000c1e1100 */
[----:B-----5:R-:W-:-:S05]  /*5660*/  PRMT R72, R145, 0x8880, RZ ;  /* 0x0000888091487816 */ /* 0x020fca00000000ff */
[----:B------:R-:W-:-:S07]  /*5670*/  IMAD R19, R72, R139, RZ ;  /* 0x0000008b48137224 */ /* 0x000fce00078e02ff */
.L_x_152:
[----:B------:R-:W-:Y:S05]  /*5680*/  BSYNC B1 ;  /* 0x0000000000017941 */ /* 0x000fea0003800000 */
.L_x_151:
        /* <DEDUP_REMOVED lines=9> */
.L_x_154:
[----:B------:R-:W-:Y:S05]  /*5720*/  BSYNC B1 ;  /* 0x0000000000017941 */ /* 0x000fea0003800000 */
.L_x_153:
[----:B------:R-:W-:Y:S01]  /*5730*/  @!P4 IMAD R77, R77, R138, R19 ;  /* 0x0000008a4d4dc224 */ /* 0x000fe200078e0213 */
[----:B------:R-:W-:Y:S04]  /*5740*/  BSSY B1, `(.L_x_155) ;  /* 0x0000006000017945 */ /* 0x000fe80003800000 */
[----:B------:R0:W-:Y:S01]  /*5750*/  @!P4 STG.E.U8 desc[UR44][R10.64+0x39], R77 ;  /* 0x0000394d0a00c986 */ /* 0x0001e2000c10112c */
[----:B------:R-:W-:Y:S05]  /*5760*/  @P5 BRA `(.L_x_156) ;  /* 0x00000000000c5947 */ /* 0x000fea0003800000 */
[----:B------:R-:W5:Y:S02]  /*5770*/  LDG.E.U8 R145, desc[UR44][R22.64+0x38] ;  /* 0x0000382c16917981 */ /* 0x000f64000c1e1100 */
[----:B-----5:R-:W-:-:S05]  /*5780*/  PRMT R72, R145, 0x8880, RZ ;  /* 0x0000888091487816 */ /* 0x020fca00000000ff */
[----:B------:R-:W-:-:S07]  /*5790*/  IMAD R19, R72, R139, RZ ;  /* 0x0000008b48137224 */ /* 0x000fce00078e02ff */
.L_x_156:
[----:B------:R-:W-:Y:S05]  /*57a0*/  BSYNC B1 ;  /* 0x0000000000017941 */ /* 0x000fea0003800000 */
.L_x_155:
        /* <DEDUP_REMOVED lines=9> */
.L_x_158:
[----:B------:R-:W-:Y:S05]  /*5840*/  BSYNC B1 ;  /* 0x0000000000017941 */ /* 0x000fea0003800000 */
.L_x_157:
[----:B------:R-:W-:Y:S01]  /*5850*/  @!P4 IMAD R79, R79, R138, R19 ;  /* 0x0000008a4f4fc224 */ /* 0x000fe200078e0213 */
[----:B------:R-:W-:Y:S04]  /*5860*/  BSSY B1, `(.L_x_159) ;  /* 0x0000006000017945 */ /* 0x000fe80003800000 */
[----:B------:R0:W-:Y:S01]  /*5870*/  @!P4 STG.E.U8 desc[UR44][R8.64+0x39], R79 ;  /* 0x0000394f0800c986 */ /* 0x0001e2000c10112c */
[----:B------:R-:W-:Y:S05]  /*5880*/  @P5 BRA `(.L_x_160) ;  /* 0x00000000000c5947 */ /* 0x000fea0003800000 */
[----:B------:R-:W5:Y:S02]  /*5890*/  LDG.E.U8 R145, desc[UR44][R12.64+0x40] ;  /* 0x0000402c0c917981 */ /* 0x000f64000c1e1100 */
[----:B-----5:R-:W-:-:S05]  /*58a0*/  PRMT R72, R145, 0x8880, RZ ;  /* 0x0000888091487816 */ /* 0x020fca00000000ff */
[----:B------:R-:W-:-:S07]  /*58b0*/  IMAD R19, R72, R139, RZ ;  /* 0x0000008b48137224 */ /* 0x000fce00078e02ff */
.L_x_160:
[----:B------:R-:W-:Y:S05]  /*58c0*/  BSYNC B1 ;  /* 0x0000000000017941 */ /* 0x000fea0003800000 */
.L_x_159:
        /* <DEDUP_REMOVED lines=9> */
.L_x_162:
[----:B------:R-:W-:Y:S05]  /*5960*/  BSYNC B1 ;  /* 0x0000000000017941 */ /* 0x000fea0003800000 */
.L_x_161:
[----:B------:R-:W-:Y:S01]  /*5970*/  @!P4 IMAD R65, R65, R138, R19 ;  /* 0x0000008a4141c224 */ /* 0x000fe200078e0213 */
[----:B------:R-:W-:Y:S04]  /*5980*/  BSSY B1, `(.L_x_163) ;  /* 0x0000006000017945 */ /* 0x000fe80003800000 */
[----:B------:R0:W-:Y:S01]  /*5990*/  @!P4 STG.E.U8 desc[UR44][R4.64+0x41], R65 ;  /* 0x000041410400c986 */ /* 0x0001e2000c10112c */
[----:B------:R-:W-:Y:S05]  /*59a0*/  @P5 BRA `(.L_x_164) ;  /* 0x00000000000c5947 */ /* 0x000fea0003800000 */
[----:B------:R-:W5:Y:S02]  /*59b0*/  LDG.E.U8 R145, desc[UR44][R14.64+0x40] ;  /* 0x0000402c0e917981 */ /* 0x000f64000c1e1100 */
[----:B-----5:R-:W-:-:S05]  /*59c0*/  PRMT R64, R145, 0x8880, RZ ;  /* 0x0000888091407816 */ /* 0x020fca00000000ff */
[----:B------:R-:W-:-:S07]  /*59d0*/  IMAD R19, R64, R139, RZ ;  /* 0x0000008b40137224 */ /* 0x000fce00078e02ff */
.L_x_164:
[----:B------:R-:W-:Y:S05]  /*59e0*/  BSYNC B1 ;  /* 0x0000000000017941 */ /* 0x000fea0003800000 */
.L_x_163:
        /* <DEDUP_REMOVED lines=9> */
.L_x_166:
[----:B------:R-:W-:Y:S05]  /*5a80*/  BSYNC B1 ;  /* 0x0000000000017941 */ /* 0x000fea0003800000 */
.L_x_165:
[----:B------:R-:W-:Y:S01]  /*5a90*/  @!P4 IMAD R67, R67, R138, R19 ;  /* 0x0000008a4343c224 */ /* 0x000fe200078e0213 */
[----:B------:R-:W-:Y:S04]  /*5aa0*/  BSSY B1, `(.L_x_167) ;  /* 0x0000006000017945 */ /* 0x000fe80003800000 */
[----:B------:R0:W-:Y:S01]  /*5ab0*/  @!P4 STG.E.U8 desc[UR44][R6.64+0x41], R67 ;  /* 0x000041430600c986 */ /* 0x0001e2000c10112c */
[----:B------:R-:W-:Y:S05]  /*5ac0*/  @P5 BRA `(.L_x_168) ;  /* 0x00000000000c5947 */ /* 0x000fea0003800000 */
[----:B------:R-:W5:Y:S02]  /*5ad0*/  LDG.E.U8 R145, desc[UR44][R12.64+0x48] ;  /* 0x0000482c0c917981 */ /* 0x000f64000c1e1100 */
[----:B-----5:R-:W-:-:S05]  /*5ae0*/  PRMT R64, R145, 0x8880, RZ ;  /* 0x0000888091407816 */ /* 0x020fca00000000ff */
[----:B------:R-:W-:-:S07]  /*5af0*/  IMAD R19, R64, R139, RZ ;  /* 0x0000008b40137224 */ /* 0x000fce00078e02ff */
.L_x_168:
[----:B------:R-:W-:Y:S05]  /*5b00*/  BSYNC B1 ;  /* 0x0000000000017941 */ /* 0x000fea0003800000 */
.L_x_167:
        /* <DEDUP_REMOVED lines=9> */
.L_x_170:
[----:B------:R-:W-:Y:S05]  /*5ba0*/  BSYNC B1 ;  /* 0x0000000000017941 */ /* 0x000fea0003800000 */
.L_x_169:
[----:B------:R-:W-:Y:S01]  /*5bb0*/  @!P4 IMAD R69, R69, R138, R19 ;  /* 0x0000008a4545c224 */ /* 0x000fe200078e0213 */
[----:B------:R-:W-:Y:S04]  /*5bc0*/  BSSY B1, `(.L_x_171) ;  /* 0x0000006000017945 */ /* 0x000fe80003800000 */
[----:B------:R0:W-:Y:S01]  /*5bd0*/  @!P4 STG.E.U8 desc[UR44][R4.64+0x49], R69 ;  /* 0x000049450400c986 */ /* 0x0001e2000c10112c */
[----:B------:R-:W-:Y:S05]  /*5be0*/  @P5 BRA `(.L_x_172) ;  /* 0x00000000000c5947 */ /* 0x000fea0003800000 */
[----:B------:R-:W5:Y:S02]  /*5bf0*/  LDG.E.U8 R145, desc[UR44][R14.64+0x48] ;  /* 0x0000482c0e917981 */ /* 0x000f64000c1e1100 */
[----:B-----5:R-:W-:-:S05]  /*5c00*/  PRMT R64, R145, 0x8880, RZ ;  /* 0x0000888091407816 */ /* 0x020fca00000000ff */
[----:B------:R-:W-:-:S07]  /*5c10*/  IMAD R19, R64, R139, RZ ;  /* 0x0000008b40137224 */ /* 0x000fce00078e02ff */
.L_x_172:
[----:B------:R-:W-:Y:S05]  /*5c20*/  BSYNC B1 ;  /* 0x0000000000017941 */ /* 0x000fea0003800000 */
.L_x_171:
        /* <DEDUP_REMOVED lines=9> */
.L_x_174:
[----:B------:R-:W-:Y:S05]  /*5cc0*/  BSYNC B1 ;  /* 0x0000000000017941 */ /* 0x000fea0003800000 */
.L_x_173:
[----:B------:R-:W-:Y:S01]  /*5cd0*/  @!P4 IMAD R71, R71, R138, R19 ;  /* 0x0000008a4747c224 */ /* 0x000fe200078e0213 */
[----:B------:R-:W-:Y:S04]  /*5ce0*/  BSSY B1, `(.L_x_175) ;  /* 0x0000006000017945 */ /* 0x000fe80003800000 */
[----:B------:R0:W-:Y:S01]  /*5cf0*/  @!P4 STG.E.U8 desc[UR44][R6.64+0x49], R71 ;  /* 0x000049470600c986 */ /* 0x0001e2000c10112c */
[----:B------:R-:W-:Y:S05]  /*5d00*/  @P5 BRA `(.L_x_176) ;  /* 0x00000000000c5947 */ /* 0x000fea0003800000 */
[----:B------:R-:W5:Y:S02]  /*5d10*/  LDG.E.U8 R145, desc[UR44][R20.64+0x40] ;  /* 0x0000402c14917981 */ /* 0x000f64000c1e1100 */
[----:B-----5:R-:W-:-:S05]  /*5d20*/  PRMT R64, R145, 0x8880, RZ ;  /* 0x0000888091407816 */ /* 0x020fca00000000ff */
[----:B------:R-:W-:-:S07]  /*5d30*/  IMAD R19, R64, R139, RZ ;  /* 0x0000008b40137224 */ /* 0x000fce00078e02ff */
.L_x_176:
[----:B------:R-:W-:Y:S05]  /*5d40*/  BSYNC B1 ;  /* 0x0000000000017941 */ /* 0x000fea0003800000 */
.L_x_175:
        /* <DEDUP_REMOVED lines=9> */
.L_x_178:
[----:B------:R-:W-:Y:S05]  /*5de0*/  BSYNC B1 ;  /* 0x0000000000017941 */ /* 0x000fea0003800000 */
.L_x_177:
[----:B------:R-:W-:Y:S01]  /*5df0*/  @!P4 IMAD R57, R57, R138, R19 ;  /* 0x0000008a3939c224 */ /* 0x000fe200078e0213 */
[----:B------:R-:W-:Y:S04]  /*5e00*/  BSSY B1, `(.L_x_179) ;  /* 0x0000006000017945 */ /* 0x000fe80003800000 */
[----:B------:R0:W-:Y:S01]  /*5e10*/  @!P4 STG.E.U8 desc[UR44][R10.64+0x41], R57 ;  /* 0x000041390a00c986 */ /* 0x0001e2000c10112c */
[----:B------:R-:W-:Y:S05]  /*5e20*/  @P5 BRA `(.L_x_180) ;  /* 0x00000000000c5947 */ /* 0x000fea0003800000 */
[----:B------:R-:W5:Y:S02]  /*5e30*/  LDG.E.U8 R145, desc[UR44][R22.64+0x40] ;  /* 0x0000402c16917981 */ /* 0x000f64000c1e1100 */
[----:B-----5:R-:W-:-:S05]  /*5e40*/  PRMT R56, R145, 0x8880, RZ ;  /* 0x0000888091387816 */ /* 0x020fca00000000ff */
[----:B------:R-:W-:-:S07]  /*5e50*/  IMAD R19, R56, R139, RZ ;  /* 0x0000008b38137224 */ /* 0x000fce00078e02ff */
.L_x_180:
[----:B------:R-:W-:Y:S05]  /*5e60*/  BSYNC B1 ;  /* 0x0000000000017941 */ /* 0x000fea0003800000 */
.L_x_179:
        /* <DEDUP_REMOVED lines=9> */
.L_x_182:
[----:B------:R-:W-:Y:S05]  /*5f00*/  BSYNC B1 ;  /* 0x0000000000017941 */ /* 0x000fea0003800000 */
.L_x_181:
[----:B------:R-:W-:Y:S01]  /*5f10*/  @!P4 IMAD R59, R59, R138, R19 ;  /* 0x0000008a3b3bc224 */ /* 0x000fe200078e0213 */
[----:B------:R-:W-:Y:S04]  /*5f20*/  BSSY B1, `(.L_x_183) ;  /* 0x0000006000017945 */ /* 0x000fe80003800000 */
[----:B------:R0:W-:Y:S01]  /*5f30*/  @!P4 STG.E.U8 desc[UR44][R8.64+0x41], R59 ;  /* 0x0000413b0800c986 */ /* 0x0001e2000c10112c */
[----:B------:R-:W-:Y:S05]  /*5f40*/  @P5 BRA `(.L_x_184) ;  /* 0x00000000000c5947 */ /* 0x000fea0003800000 */
[----:B------:R-:W5:Y:S02]  /*5f50*/  LDG.E.U8 R145, desc[UR44][R20.64+0x48] ;  /* 0x0000482c14917981 */ /* 0x000f64000c1e1100 */
[----:B-----5:R-:W-:-:S05]  /*5f60*/  PRMT R56, R145, 0x8880, RZ ;  /* 0x0000888091387816 */ /* 0x020fca00000000ff */
[----:B------:R-:W-:-:S07]  /*5f70*/  IMAD R19, R56, R139, RZ ;  /* 0x0000008b38137224 */ /* 0x000fce00078e02ff */
.L_x_184:
[----:B------:R-:W-:Y:S05]  /*5f80*/  BSYNC B1 ;  /* 0x0000000000017941 */ /* 0x000fea0003800000 */
.L_x_183:
        /* <DEDUP_REMOVED lines=9> */
.L_x_186:
[----:B------:R-:W-:Y:S05]  /*6020*/  BSYNC B1 ;  /* 0x0000000000017941 */ /* 0x000fea0003800000 */
.L_x_185:
[----:B------:R-:W-:Y:S01]  /*6030*/  @!P4 IMAD R61, R61, R138, R19 ;  /* 0x0000008a3d3dc224 */ /* 0x000fe200078e0213 */
[----:B------:R-:W-:Y:S04]  /*6040*/  BSSY B1, `(.L_x_187) ;  /* 0x0000006000017945 */ /* 0x000fe80003800000 */
[----:B------:R0:W-:Y:S01]  /*6050*/  @!P4 STG.E.U8 desc[UR44][R10.64+0x49], R61 ;  /* 0x0000493d0a00c986 */ /* 0x0001e2000c10112c */
[----:B------:R-:W-:Y:S05]  /*6060*/  @P5 BRA `(.L_x_188) ;  /* 0x00000000000c5947 */ /* 0x000fea0003800000 */
[----:B------:R-:W5:Y:S02]  /*6070*/  LDG.E.U8 R145, desc[UR44][R22.64+0x48] ;  /* 0x0000482c16917981 */ /* 0x000f64000c1e1100 */
[----:B-----5:R-:W-:-:S05]  /*6080*/  PRMT R56, R145, 0x8880, RZ ;  /* 0x0000888091387816 */ /* 0x020fca00000000ff */
[----:B------:R-:W-:-:S07]  /*6090*/  IMAD R19, R56, R139, RZ ;  /* 0x0000008b38137224 */ /* 0x000fce00078e02ff */
.L_x_188:
[----:B------:R-:W-:Y:S05]  /*60a0*/  BSYNC B1 ;  /* 0x0000000000017941 */ /* 0x000fea0003800000 */
.L_x_187:
        /* <DEDUP_REMOVED lines=9> */
.L_x_190:
[----:B------:R-:W-:Y:S05]  /*6140*/  BSYNC B1 ;  /* 0x0000000000017941 */ /* 0x000fea0003800000 */
.L_x_189:
[----:B------:R-:W-:Y:S01]  /*6150*/  @!P4 IMAD R63, R63, R138, R19 ;  /* 0x0000008a3f3fc224 */ /* 0x000fe200078e0213 */
[----:B------:R-:W-:Y:S04]  /*6160*/  BSSY B1, `(.L_x_191) ;  /* 0x0000006000017945 */ /* 0x000fe80003800000 */
[----:B------:R0:W-:Y:S01]  /*6170*/  @!P4 STG.E.U8 desc[UR44][R8.64+0x49], R63 ;  /* 0x0000493f0800c986 */ /* 0x0001e2000c10112c */
[----:B------:R-:W-:Y:S05]  /*6180*/  @P5 BRA `(.L_x_192) ;  /* 0x00000000000c5947 */ /* 0x000fea0003800000 */
[----:B------:R-:W5:Y:S02]  /*6190*/  LDG.E.U8 R145, desc[UR44][R12.64+0x50] ;  /* 0x0000502c0c917981 */ /* 0x000f64000c1e1100 */
[----:B-----5:R-:W-:-:S05]  /*61a0*/  PRMT R56, R145, 0x8880, RZ ;  /* 0x0000888091387816 */ /* 0x020fca00000000ff */
[----:B------:R-:W-:-:S07]  /*61b0*/  IMAD R19, R56, R139, RZ ;  /* 0x0000008b38137224 */ /* 0x000fce00078e02ff */
.L_x_192:
[----:B------:R-:W-:Y:S05]  /*61c0*/  BSYNC B1 ;  /* 0x0000000000017941 */ /* 0x000fea0003800000 */
.L_x_191:
        /* <DEDUP_REMOVED lines=9> */
.L_x_194:
[----:B------:R-:W-:Y:S05]  /*6260*/  BSYNC B1 ;  /* 0x0000000000017941 */ /* 0x000fea0003800000 */
.L_x_193:
[----:B------:R-:W-:Y:S01]  /*6270*/  @!P4 IMAD R49, R49, R138, R19 ;  /* 0x0000008a3131c224 */ /* 0x000fe200078e0213 */
[----:B------:R-:W-:Y:S04]  /*6280*/  BSSY B1, `(.L_x_195) ;  /* 0x0000006000017945 */ /* 0x000fe80003800000 */
[----:B------:R0:W-:Y:S01]  /*6290*/  @!P4 STG.E.U8 desc[UR44][R4.64+0x51], R49 ;  /* 0x000051310400c986 */ /* 0x0001e2000c10112c */
[----:B------:R-:W-:Y:S05]  /*62a0*/  @P5 BRA `(.L_x_196) ;  /* 0x00000000000c5947 */ /* 0x000fea0003800000 */
[----:B------:R-:W5:Y:S02]  /*62b0*/  LDG.E.U8 R145, desc[UR44][R14.64+0x50] ;  /* 0x0000502c0e917981 */ /* 0x000f64000c1e1100 */
[----:B-----5:R-:W-:-:S05]  /*62c0*/  PRMT R48, R145, 0x8880, RZ ;  /* 0x0000888091307816 */ /* 0x020fca00000000ff */
[----:B------:R-:W-:-:S07]  /*62d0*/  IMAD R19, R48, R139, RZ ;  /* 0x0000008b30137224 */ /* 0x000fce00078e02ff */
.L_x_196:
[----:B------:R-:W-:Y:S05]  /*62e0*/  BSYNC B1 ;  /* 0x0000000000017941 */ /* 0x000fea0003800000 */
.L_x_195:
        /* <DEDUP_REMOVED lines=9> */
.L_x_198:
[----:B------:R-:W-:Y:S05]  /*6380*/  BSYNC B1 ;  /* 0x0000000000017941 */ /* 0x000fea0003800000 */
.L_x_197:
[----:B------:R-:W-:Y:S01]  /*6390*/  @!P4 IMAD R51, R51, R138, R19 ;  /* 0x0000008a3333c224 */ /* 0x000fe200078e0213 */
[----:B------:R-:W-:Y:S04]  /*63a0*/  BSSY B1, `(.L_x_199) ;  /* 0x0000006000017945 */ /* 0x000fe80003800000 */
[----:B------:R0:W-:Y:S01]  /*63b0*/  @!P4 STG.E.U8 desc[UR44][R6.64+0x51], R51 ;  /* 0x000051330600c986 */ /* 0x0001e2000c10112c */
[----:B------:R-:W-:Y:S05]  /*63c0*/  @P5 BRA `(.L_x_200) ;  /* 0x00000000000c5947 */ /* 0x000fea0003800000 */
[----:B------:R-:W5:Y:S02]  /*63d0*/  LDG.E.U8 R145, desc[UR44][R12.64+0x58] ;  /* 0x0000582c0c917981 */ /* 0x000f64000c1e1100 */
[----:B-----5:R-:W-:-:S05]  /*63e0*/  PRMT R48, R145, 0x8880, RZ ;  /* 0x0000888091307816 */ /* 0x020fca00000000ff */
[----:B------:R-:W-:-:S07]  /*63f0*/  IMAD R19, R48, R139, RZ ;  /* 0x0000008b30137224 */ /* 0x000fce00078e02ff */
.L_x_200:
[----:B------:R-:W-:Y:S05]  /*6400*/  BSYNC B1 ;  /* 0x0000000000017941 */ /* 0x000fea0003800000 */
.L_x_199:
        /* <DEDUP_REMOVED lines=9> */
.L_x_202:
[----:B------:R-:W-:Y:S05]  /*64a0*/  BSYNC B1 ;  /* 0x0000000000017941 */ /* 0x000fea0003800000 */
.L_x_201:
[----:B------:R-:W-:Y:S01]  /*64b0*/  @!P4 IMAD R53, R53, R138, R19 ;  /* 0x0000008a3535c224 */ /* 0x000fe200078e0213 */
[----:B------:R-:W-:Y:S04]  /*64c0*/  BSSY B1, `(.L_x_203) ;  /* 0x0000006000017945 */ /* 0x000fe80003800000 */
[----:B------:R0:W-:Y:S01]  /*64d0*/  @!P4 STG.E.U8 desc[UR44][R4.64+0x59], R53 ;  /* 0x000059350400c986 */ /* 0x0001e2000c10112c */
[----:B------:R-:W-:Y:S05]  /*64e0*/  @P5 BRA `(.L_x_204) ;  /* 0x00000000000c5947 */ /* 0x000fea0003800000 */
[----:B------:R-:W5:Y:S02]  /*64f0*/  LDG.E.U8 R145, desc[UR44][R14.64+0x58] ;  /* 0x0000582c0e917981 */ /* 0x000f64000c1e1100 */
[----:B-----5:R-:W-:-:S05]  /*6500*/  PRMT R48, R145, 0x8880, RZ ;  /* 0x0000888091307816 */ /* 0x020fca00000000ff */
[----:B------:R-:W-:-:S07]  /*6510*/  IMAD R19, R48, R139, RZ ;  /* 0x0000008b30137224 */ /* 0x000fce00078e02ff */
.L_x_204:
[----:B------:R-:W-:Y:S05]  /*6520*/  BSYNC B1 ;  /* 0x0000000000017941 */ /* 0x000fea0003800000 */
.L_x_203:
        /* <DEDUP_REMOVED lines=9> */
.L_x_206:
[----:B------:R-:W-:Y:S05]  /*65c0*/  BSYNC B1 ;  /* 0x0000000000017941 */ /* 0x000fea0003800000 */
.L_x_205:
[----:B------:R-:W-:Y:S01]  /*65d0*/  @!P4 IMAD R55, R55, R138, R19 ;  /* 0x0000008a3737c224 */ /* 0x000fe200078e0213 */
[----:B------:R-:W-:Y:S04]  /*65e0*/  BSSY B1, `(.L_x_207) ;  /* 0x0000006000017945 */ /* 0x000fe80003800000 */
[----:B------:R0:W-:Y:S01]  /*65f0*/  @!P4 STG.E.U8 desc[UR44][R6.64+0x59], R55 ;  /* 0x000059370600c986 */ /* 0x0001e2000c10112c */
[----:B------:R-:W-:Y:S05]  /*6600*/  @P5 BRA `(.L_x_208) ;  /* 0x00000000000c5947 */ /* 0x000fea0003800000 */
[----:B------:R-:W5:Y:S02]  /*6610*/  LDG.E.U8 R145, desc[UR44][R20.64+0x50] ;  /* 0x0000502c14917981 */ /* 0x000f64000c1e1100 */
[----:B-----5:R-:W-:-:S05]  /*6620*/  PRMT R48, R145, 0x8880, RZ ;  /* 0x0000888091307816 */ /* 0x020fca00000000ff */
[----:B------:R-:W-:-:S07]  /*6630*/  IMAD R19, R48, R139, RZ ;  /* 0x0000008b30137224 */ /* 0x000fce00078e02ff */
.L_x_208:
[----:B------:R-:W-:Y:S05]  /*6640*/  BSYNC B1 ;  /* 0x0000000000017941 */ /* 0x000fea0003800000 */
.L_x_207:
        /* <DEDUP_REMOVED lines=9> */
.L_x_210:
[----:B------:R-:W-:Y:S05]  /*66e0*/  BSYNC B1 ;  /* 0x0000000000017941 */ /* 0x000fea0003800000 */
.L_x_209:
[----:B------:R-:W-:Y:S01]  /*66f0*/  @!P4 IMAD R41, R41, R138, R19 ;  /* 0x0000008a2929c224 */ /* 0x000fe200078e0213 */
[----:B------:R-:W-:Y:S04]  /*6700*/  BSSY B1, `(.L_x_211) ;  /* 0x0000006000017945 */ /* 0x000fe80003800000 */
[----:B------:R0:W-:Y:S01]  /*6710*/  @!P4 STG.E.U8 desc[UR44][R10.64+0x51], R41 ;  /* 0x000051290a00c986 */ /* 0x0001e2000c10112c */
[----:B------:R-:W-:Y:S05]  /*6720*/  @P5 BRA `(.L_x_212) ;  /* 0x00000000000c5947 */ /* 0x000fea0003800000 */
[----:B------:R-:W5:Y:S02]  /*6730*/  LDG.E.U8 R145, desc[UR44][R22.64+0x50] ;  /* 0x0000502c16917981 */ /* 0x000f64000c1e1100 */
[----:B-----5:R-:W-:-:S05]  /*6740*/  PRMT R40, R145, 0x8880, RZ ;  /* 0x0000888091287816 */ /* 0x020fca00000000ff */
[----:B------:R-:W-:-:S07]  /*6750*/  IMAD R19, R40, R139, RZ ;  /* 0x0000008b28137224 */ /* 0x000fce00078e02ff */
.L_x_212:
[----:B------:R-:W-:Y:S05]  /*6760*/  BSYNC B1 ;  /* 0x0000000000017941 */ /* 0x000fea0003800000 */
.L_x_211:
        /* <DEDUP_REMOVED lines=9> */
.L_x_214:
[----:B------:R-:W-:Y:S05]  /*6800*/  BSYNC B1 ;  /* 0x0000000000017941 */ /* 0x000fea0003800000 */
.L_x_213:
[----:B------:R-:W-:Y:S01]  /*6810*/  @!P4 IMAD R43, R43, R138, R19 ;  /* 0x0000008a2b2bc224 */ /* 0x000fe200078e0213 */
[----:B------:R-:W-:Y:S04]  /*6820*/  BSSY B1, `(.L_x_215) ;  /* 0x0000006000017945 */ /* 0x000fe80003800000 */
[----:B------:R0:W-:Y:S01]  /*6830*/  @!P4 STG.E.U8 desc[UR44][R8.64+0x51], R43 ;  /* 0x0000512b0800c986 */ /* 0x0001e2000c10112c */
[----:B------:R-:W-:Y:S05]  /*6840*/  @P5 BRA `(.L_x_216) ;  /* 0x00000000000c5947 */ /* 0x000fea0003800000 */
[----:B------:R-:W5:Y:S02]  /*6850*/  LDG.E.U8 R145, desc[UR44][R20.64+0x58] ;  /* 0x0000582c14917981 */ /* 0x000f64000c1e1100 */
[----:B-----5:R-:W-:-:S05]  /*6860*/  PRMT R40, R145, 0x8880, RZ ;  /* 0x0000888091287816 */ /* 0x020fca00000000ff */
[----:B------:R-:W-:-:S07]  /*6870*/  IMAD R19, R40, R139, RZ ;  /* 0x0000008b28137224 */ /* 0x000fce00078e02ff */
.L_x_216:
[----:B------:R-:W-:Y:S05]  /*6880*/  BSYNC B1 ;  /* 0x0000000000017941 */ /* 0x000fea0003800000 */
.L_x_215:
        /* <DEDUP_REMOVED lines=9> */
.L_x_218:
[----:B------:R-:W-:Y:S05]  /*6920*/  BSYNC B1 ;  /* 0x0000000000017941 */ /* 0x000fea0003800000 */
.L_x_217:
[----:B------:R-:W-:Y:S01]  /*6930*/  @!P4 IMAD R45, R45, R138, R19 ;  /* 0x0000008a2d2dc224 */ /* 0x000fe200078e0213 */
[----:B------:R-:W-:Y:S04]  /*6940*/  BSSY B1, `(.L_x_219) ;  /* 0x0000006000017945 */ /* 0x000fe80003800000 */
[----:B------:R0:W-:Y:S01]  /*6950*/  @!P4 STG.E.U8 desc[UR44][R10.64+0x59], R45 ;  /* 0x0000592d0a00c986 */ /* 0x0001e2000c10112c */
[----:B------:R-:W-:Y:S05]  /*6960*/  @P5 BRA `(.L_x_220) ;  /* 0x00000000000c5947 */ /* 0x000fea0003800000 */
[----:B------:R-:W5:Y:S02]  /*6970*/  LDG.E.U8 R145, desc[UR44][R22.64+0x58] ;  /* 0x0000582c16917981 */ /* 0x000f64000c1e1100 */
[----:B-----5:R-:W-:-:S05]  /*6980*/  PRMT R40, R145, 0x8880, RZ ;  /* 0x0000888091287816 */ /* 0x020fca00000000ff */
[----:B------:R-:W-:-:S07]  /*6990*/  IMAD R19, R40, R139, RZ ;  /* 0x0000008b28137224 */ /* 0x000fce00078e02ff */
.L_x_220:
[----:B------:R-:W-:Y:S05]  /*69a0*/  BSYNC B1 ;  /* 0x0000000000017941 */ /* 0x000fea0003800000 */
.L_x_219:
        /* <DEDUP_REMOVED lines=9> */
.L_x_222:
[----:B------:R-:W-:Y:S05]  /*6a40*/  BSYNC B1 ;  /* 0x0000000000017941 */ /* 0x000fea0003800000 */
.L_x_221:
[----:B------:R-:W-:Y:S01]  /*6a50*/  @!P4 IMAD R47, R47, R138, R19 ;  /* 0x0000008a2f2fc224 */ /* 0x000fe200078e0213 */
[----:B------:R-:W-:Y:S04]  /*6a60*/  BSSY B1, `(.L_x_223) ;  /* 0x0000006000017945 */ /* 0x000fe80003800000 */
[----:B------:R0:W-:Y:S01]  /*6a70*/  @!P4 STG.E.U8 desc[UR44][R8.64+0x59], R47 ;  /* 0x0000592f0800c986 */ /* 0x0001e2000c10112c */
[----:B------:R-:W-:Y:S05]  /*6a80*/  @P5 BRA `(.L_x_224) ;  /* 0x00000000000c5947 */ /* 0x000fea0003800000 */
[----:B------:R-:W5:Y:S02]  /*6a90*/  LDG.E.U8 R145, desc[UR44][R12.64+0x60] ;  /* 0x0000602c0c917981 */ /* 0x000f64000c1e1100 */
[----:B-----5:R-:W-:-:S05]  /*6aa0*/  PRMT R40, R145, 0x8880, RZ ;  /* 0x0000888091287816 */ /* 0x020fca00000000ff */
[----:B------:R-:W-:-:S07]  /*6ab0*/  IMAD R19, R40, R139, RZ ;  /* 0x0000008b28137224 */ /* 0x000fce00078e02ff */
.L_x_224:
[----:B------:R-:W-:Y:S05]  /*6ac0*/  BSYNC B1 ;  /* 0x0000000000017941 */ /* 0x000fea0003800000 */
.L_x_223:
        /* <DEDUP_REMOVED lines=9> */
.L_x_226:
[----:B------:R-:W-:Y:S05]  /*6b60*/  BSYNC B1 ;  /* 0x0000000000017941 */ /* 0x000fea0003800000 */
.L_x_225:
[----:B------:R-:W-:Y:S01]  /*6b70*/  @!P4 IMAD R33, R33, R138, R19 ;  /* 0x0000008a2121c224 */ /* 0x000fe200078e0213 */
[----:B------:R-:W-:Y:S04]  /*6b80*/  BSSY B1, `(.L_x_227) ;  /* 0x0000006000017945 */ /* 0x000fe80003800000 */
[----:B------:R0:W-:Y:S01]  /*6b90*/  @!P4 STG.E.U8 desc[UR44][R4.64+0x61], R33 ;  /* 0x000061210400c986 */ /* 0x0001e2000c10112c */
[----:B------:R-:W-:Y:S05]  /*6ba0*/  @P5 BRA `(.L_x_228) ;  /* 0x00000000000c5947 */ /* 0x000fea0003800000 */
[----:B------:R-:W5:Y:S02]  /*6bb0*/  LDG.E.U8 R145, desc[UR44][R14.64+0x60] ;  /* 0x0000602c0e917981 */ /* 0x000f64000c1e1100 */
[----:B-----5:R-:W-:-:S05]  /*6bc0*/  PRMT R32, R145, 0x8880, RZ ;  /* 0x0000888091207816 */ /* 0x020fca00000000ff */
[----:B------:R-:W-:-:S07]  /*6bd0*/  IMAD R19, R32, R139, RZ ;  /* 0x0000008b20137224 */ /* 0x000fce00078e02ff */
.L_x_228:
[----:B------:R-:W-:Y:S05]  /*6be0*/  BSYNC B1 ;  /* 0x0000000000017941 */ /* 0x000fea0003800000 */
.L_x_227:
[C---:B------:R-:W-:Y:S01]  /*6bf0*/  ISETP.LT.OR P4, PT, R3.reuse, 0x62, !P0 ;  /* 0x000000620300780c */ /* 0x040fe20004781670 */
[----:B0-----:R-:W-:Y:S01]  /*6c00*/  @!P5 IMAD R33, R34, R138, R19 ;  /* 0x0000008a2221d224 */ /* 0x001fe200078e0213 */
[----:B------:R-:W-:Y:S04]  /*6c10*/  BSSY B1, `(.L_x_229) ;  /* 0x0000008000017945 */ /* 0x000fe80003800000 */
[----:B------:R0:W-:Y:S01]  /*6c20*/  @!P5 STG.E.U8 desc[UR44][R6.64+0x60], R33 ;  /* 0x000060210600d986 */ /* 0x0001e2000c10112c */
[C---:B------:R-:W-:Y:S02]  /*6c30*/  ISETP.LT.OR P5, PT, R3.reuse, 0x69, !P3 ;  /* 0x000000690300780c */ /* 0x040fe40005fa1670 */
[----:B------:R-:W-:-:S04]  /*6c40*/  ISETP.LT.OR P3, PT, R3, 0x6a, !P3 ;  /* 0x0000006a0300780c */ /* 0x000fc80005f61670 */
[----:B------:R-:W-:Y:S09]  /*6c50*/  @P4 BRA `(.L_x_230) ;  /* 0x00000000000c4947 */ /* 0x000ff20003800000 */
[----:B------:R-:W5:Y:S02]  /*6c60*/  LDG.E.U8 R145, desc[UR44][R14.64+0x61] ;  /* 0x0000612c0e917981 */ /* 0x000f64000c1e1100 */
[----:B-----5:R-:W-:-:S05]  /*6c70*/  PRMT R32, R145, 0x8880, RZ ;  /* 0x0000888091207816 */ /* 0x020fca00000000ff */
[----:B------:R-:W-:-:S07]  /*6c80*/  IMAD R19, R32, R139, RZ ;  /* 0x0000008b20137224 */ /* 0x000fce00078e02ff */
.L_x_230:
[----:B------:R-:W-:Y:S05]  /*6c90*/  BSYNC B1 ;  /* 0x0000000000017941 */ /* 0x000fea0003800000 */
.L_x_229:
[----:B------:R-:W-:Y:S01]  /*6ca0*/  @!P4 IMAD R35, R35, R138, R19 ;  /* 0x0000008a2323c224 */ /* 0x000fe200078e0213 */
[----:B------:R-:W-:Y:S04]  /*6cb0*/  BSSY B1, `(.L_x_231) ;  /* 0x0000006000017945 */ /* 0x000fe80003800000 */
[----:B------:R0:W-:Y:S01]  /*6cc0*/  @!P4 STG.E.U8 desc[UR44][R6.64+0x61], R35 ;  /* 0x000061230600c986 */ /* 0x0001e2000c10112c */
[----:B------:R-:W-:Y:S05]  /*6cd0*/  @P5 BRA `(.L_x_232) ;  /* 0x00000000000c5947 */ /* 0x000fea0003800000 */
[----:B------:R-:W5:Y:S02]  /*6ce0*/  LDG.E.U8 R145, desc[UR44][R12.64+0x68] ;  /* 0x0000682c0c917981 */ /* 0x000f64000c1e1100 */
[----:B-----5:R-:W-:-:S05]  /*6cf0*/  PRMT R32, R145, 0x8880, RZ ;  /* 0x0000888091207816 */ /* 0x020fca00000000ff */
[----:B------:R-:W-:-:S07]  /*6d00*/  IMAD R19, R32, R139, RZ ;  /* 0x0000008b20137224 */ /* 0x000fce00078e02ff */
.L_x_232:
[----:B------:R-:W-:Y:S05]  /*6d10*/  BSYNC B1 ;  /* 0x0000000000017941 */ /* 0x000fea0003800000 */
.L_x_231:
[----:B0-----:R-:W-:Y:S01]  /*6d20*/  @!P5 IMAD R33, R36, R138, R19 ;  /* 0x0000008a2421d224 */ /* 0x001fe200078e0213 */
[----:B------:R-:W-:Y:S04]  /*6d30*/  BSSY B1, `(.L_x_233) ;  /* 0x0000006000017945 */ /* 0x000fe80003800000 */
[----:B------:R0:W-:Y:S01]  /*6d40*/  @!P5 STG.E.U8 desc[UR44][R4.64+0x68], R33 ;  /* 0x000068210400d986 */ /* 0x0001e2000c10112c */
[----:B------:R-:W-:Y:S05]  /*6d50*/  @P3 BRA `(.L_x_234) ;  /* 0x00000000000c3947 */ /* 0x000fea0003800000 */
[----:B------:R-:W5:Y:S02]  /*6d60*/  LDG.E.U8 R145, desc[UR44][R12.64+0x69] ;  /* 0x0000692c0c917981 */ /* 0x000f64000c1e1100 */
[----:B-----5:R-:W-:-:S05]  /*6d70*/  PRMT R32, R145, 0x8880, RZ ;  /* 0x0000888091207816 */ /* 0x020fca00000000ff */
[----:B------:R-:W-:-:S07]  /*6d80*/  IMAD R19, R32, R139, RZ ;  /* 0x0000008b20137224 */ /* 0x000fce00078e02ff */
.L_x_234:
[----:B------:R-:W-:Y:S05]  /*6d90*/  BSYNC B1 ;  /* 0x0000000000017941 */ /* 0x000fea0003800000 */
.L_x_233:
[----:B------:R-:W-:Y:S01]  /*6da0*/  ISETP.LT.OR P4, PT, R3, 0x69, !P0 ;  /* 0x000000690300780c */ /* 0x000fe20004781670 */
[----:B------:R-:W-:Y:S01]  /*6db0*/  @!P3 IMAD R37, R37, R138, R19 ;  /* 0x0000008a2525b224 */ /* 0x000fe200078e0213 */
[----:B------:R-:W-:Y:S01]  /*6dc0*/  BSSY B1, `(.L_x_235) ;  /* 0x0000009000017945 */ /* 0x000fe20003800000 */
[C---:B------:R-:W-:Y:S02]  /*6dd0*/  ISETP.LT.OR P0, PT, R3.reuse, 0x6a, !P0 ;  /* 0x0000006a0300780c */ /* 0x040fe40004701670 */
[C---:B------:R-:W-:Y:S01]  /*6de0*/  ISETP.LT.OR P5, PT, R3.reuse, 0x61, !P1 ;  /* 0x000000610300780c */ /* 0x040fe20004fa1670 */
[----:B------:R0:W-:Y:S01]  /*6df0*/  @!P3 STG.E.U8 desc[UR44][R4.64+0x69], R37 ;  /* 0x000069250400b986 */ /* 0x0001e2000c10112c */
[----:B------:R-:W-:-:S06]  /*6e00*/  ISETP.LT.OR P3, PT, R3, 0x62, !P1 ;  /* 0x000000620300780c */ /* 0x000fcc0004f61670 */
[----:B------:R-:W-:Y:S07]  /*6e10*/  @P4 BRA `(.L_x_236) ;  /* 0x00000000000c4947 */ /* 0x000fee0003800000 */
[----:B------:R-:W0:Y:S02]  /*6e20*/  LDG.E.U8 R145, desc[UR44][R14.64+0x68] ;  /* 0x0000682c0e917981 */ /* 0x000e24000c1e1100 */
[----:B0--3--:R-:W-:-:S05]  /*6e30*/  PRMT R4, R145, 0x8880, RZ ;  /* 0x0000888091047816 */ /* 0x009fca00000000ff */
[----:B------:R-:W-:-:S07]  /*6e40*/  IMAD R19, R4, R139, RZ ;  /* 0x0000008b04137224 */ /* 0x000fce00078e02ff */
.L_x_236:
[----:B------:R-:W-:Y:S05]  /*6e50*/  BSYNC B1 ;  /* 0x0000000000017941 */ /* 0x000fea0003800000 */
.L_x_235:
[----:B0--3--:R-:W-:Y:S01]  /*6e60*/  @!P4 IMAD R5, R38, R138, R19 ;  /* 0x0000008a2605c224 */ /* 0x009fe200078e0213 */
[----:B------:R-:W-:Y:S04]  /*6e70*/  BSSY B1, `(.L_x_237) ;  /* 0x0000006000017945 */ /* 0x000fe80003800000 */
[----:B------:R0:W-:Y:S01]  /*6e80*/  @!P4 STG.E.U8 desc[UR44][R6.64+0x68], R5 ;  /* 0x000068050600c986 */ /* 0x0001e2000c10112c */
[----:B------:R-:W-:Y:S05]  /*6e90*/  @P0 BRA `(.L_x_238) ;  /* 0x00000000000c0947 */ /* 0x000fea0003800000 */
[----:B------:R-:W3:Y:S02]  /*6ea0*/  LDG.E.U8 R145, desc[UR44][R14.64+0x69] ;  /* 0x0000692c0e917981 */ /* 0x000ee4000c1e1100 */
[----:B---3--:R-:W-:-:S05]  /*6eb0*/  PRMT R4, R145, 0x8880, RZ ;  /* 0x0000888091047816 */ /* 0x008fca00000000ff */
[----:B------:R-:W-:-:S07]  /*6ec0*/  IMAD R19, R4, R139, RZ ;  /* 0x0000008b04137224 */ /* 0x000fce00078e02ff */
.L_x_238:
[----:B------:R-:W-:Y:S05]  /*6ed0*/  BSYNC B1 ;  /* 0x0000000000017941 */ /* 0x000fea0003800000 */
.L_x_237:
[----:B------:R-:W-:Y:S01]  /*6ee0*/  @!P0 IMAD R39, R39, R138, R19 ;  /* 0x0000008a27278224 */ /* 0x000fe200078e0213 */
[----:B------:R-:W-:Y:S04]  /*6ef0*/  BSSY B1, `(.L_x_239) ;  /* 0x0000006000017945 */ /* 0x000fe80003800000 */
[----:B------:R3:W-:Y:S01]  /*6f00*/  @!P0 STG.E.U8 desc[UR44][R6.64+0x69], R39 ;  /* 0x0000692706008986 */ /* 0x0007e2000c10112c */
[----:B------:R-:W-:Y:S05]  /*6f10*/  @P5 BRA `(.L_x_240) ;  /* 0x00000000000c5947 */ /* 0x000fea0003800000 */
[----:B------:R-:W5:Y:S02]  /*6f20*/  LDG.E.U8 R145, desc[UR44][R20.64+0x60] ;  /* 0x0000602c14917981 */ /* 0x000f64000c1e1100 */
[----:B-----5:R-:W-:-:S05]  /*6f30*/  PRMT R4, R145, 0x8880, RZ ;  /* 0x0000888091047816 */ /* 0x020fca00000000ff */
[----:B------:R-:W-:-:S07]  /*6f40*/  IMAD R19, R4, R139, RZ ;  /* 0x0000008b04137224 */ /* 0x000fce00078e02ff */
.L_x_240:
[----:B------:R-:W-:Y:S05]  /*6f50*/  BSYNC B1 ;  /* 0x0000000000017941 */ /* 0x000fea0003800000 */
.L_x_239:
[----:B0-----:R-:W-:Y:S01]  /*6f60*/  @!P5 IMAD R5, R24, R138, R19 ;  /* 0x0000008a1805d224 */ /* 0x001fe200078e0213 */
[----:B------:R-:W-:Y:S04]  /*6f70*/  BSSY B1, `(.L_x_241) ;  /* 0x0000006000017945 */ /* 0x000fe80003800000 */
[----:B------:R0:W-:Y:S01]  /*6f80*/  @!P5 STG.E.U8 desc[UR44][R10.64+0x60], R5 ;  /* 0x000060050a00d986 */ /* 0x0001e2000c10112c */
[----:B------:R-:W-:Y:S05]  /*6f90*/  @P3 BRA `(.L_x_242) ;  /* 0x00000000000c3947 */ /* 0x000fea0003800000 */
[----:B------:R-:W5:Y:S02]  /*6fa0*/  LDG.E.U8 R145, desc[UR44][R20.64+0x61] ;  /* 0x0000612c14917981 */ /* 0x000f64000c1e1100 */
[----:B-----5:R-:W-:-:S05]  /*6fb0*/  PRMT R4, R145, 0x8880, RZ ;  /* 0x0000888091047816 */ /* 0x020fca00000000ff */
[----:B------:R-:W-:-:S07]  /*6fc0*/  IMAD R19, R4, R139, RZ ;  /* 0x0000008b04137224 */ /* 0x000fce00078e02ff */
.L_x_242:
[----:B------:R-:W-:Y:S05]  /*6fd0*/  BSYNC B1 ;  /* 0x0000000000017941 */ /* 0x000fea0003800000 */
.L_x_241:
[----:B------:R-:W-:Y:S01]  /*6fe0*/  ISETP.LT.OR P4, PT, R3, 0x61, !P2 ;  /* 0x000000610300780c */ /* 0x000fe20005781670 */
[----:B------:R-:W-:Y:S01]  /*6ff0*/  @!P3 IMAD R25, R25, R138, R19 ;  /* 0x0000008a1919b224 */ /* 0x000fe200078e0213 */
[----:B------:R-:W-:Y:S01]  /*7000*/  BSSY B1, `(.L_x_243) ;  /* 0x000000a000017945 */ /* 0x000fe20003800000 */
[C---:B------:R-:W-:Y:S02]  /*7010*/  ISETP.LT.OR P0, PT, R3.reuse, 0x62, !P2 ;  /* 0x000000620300780c */ /* 0x040fe40005701670 */
[C---:B------:R-:W-:Y:S01]  /*7020*/  ISETP.LT.OR P5, PT, R3.reuse, 0x69, !P2 ;  /* 0x000000690300780c */ /* 0x040fe200057a1670 */
[----:B------:R0:W-:Y:S01]  /*7030*/  @!P3 STG.E.U8 desc[UR44][R10.64+0x61], R25 ;  /* 0x000061190a00b986 */ /* 0x0001e2000c10112c */
[C---:B------:R-:W-:Y:S02]  /*7040*/  ISETP.LT.OR P3, PT, R3.reuse, 0x69, !P1 ;  /* 0x000000690300780c */ /* 0x040fe40004f61670 */
[----:B------:R-:W-:-:S04]  /*7050*/  ISETP.LT.OR P1, PT, R3, 0x6a, !P1 ;  /* 0x0000006a0300780c */ /* 0x000fc80004f21670 */
[----:B------:R-:W-:Y:S09]  /*7060*/  @P4 BRA `(.L_x_244) ;  /* 0x00000000000c4947 */ /* 0x000ff20003800000 */
[----:B------:R-:W5:Y:S02]  /*7070*/  LDG.E.U8 R145, desc[UR44][R22.64+0x60] ;  /* 0x0000602c16917981 */ /* 0x000f64000c1e1100 */
[----:B-----5:R-:W-:-:S05]  /*7080*/  PRMT R4, R145, 0x8880, RZ ;  /* 0x0000888091047816 */ /* 0x020fca00000000ff */
[----:B------:R-:W-:-:S07]  /*7090*/  IMAD R19, R4, R139, RZ ;  /* 0x0000008b04137224 */ /* 0x000fce00078e02ff */
.L_x_244:
[----:B------:R-:W-:Y:S05]  /*70a0*/  BSYNC B1 ;  /* 0x0000000000017941 */ /* 0x000fea0003800000 */
.L_x_243:
[----:B0-----:R-:W-:Y:S01]  /*70b0*/  @!P4 IMAD R5, R26, R138, R19 ;  /* 0x0000008a1a05c224 */ /* 0x001fe200078e0213 */
[----:B------:R-:W-:Y:S04]  /*70c0*/  BSSY B1, `(.L_x_245) ;  /* 0x0000006000017945 */ /* 0x000fe80003800000 */
[----:B------:R0:W-:Y:S01]  /*70d0*/  @!P4 STG.E.U8 desc[UR44][R8.64+0x60], R5 ;  /* 0x000060050800c986 */ /* 0x0001e2000c10112c */
[----:B------:R-:W-:Y:S05]  /*70e0*/  @P0 BRA `(.L_x_246) ;  /* 0x00000000000c0947 */ /* 0x000fea0003800000 */
[----:B------:R-:W5:Y:S02]  /*70f0*/  LDG.E.U8 R145, desc[UR44][R22.64+0x61] ;  /* 0x0000612c16917981 */ /* 0x000f64000c1e1100 */
[----:B-----5:R-:W-:-:S05]  /*7100*/  PRMT R4, R145, 0x8880, RZ ;  /* 0x0000888091047816 */ /* 0x020fca00000000ff */
[----:B------:R-:W-:-:S07]  /*7110*/  IMAD R19, R4, R139, RZ ;  /* 0x0000008b04137224 */ /* 0x000fce00078e02ff */
.L_x_246:
[----:B------:R-:W-:Y:S05]  /*7120*/  BSYNC B1 ;  /* 0x0000000000017941 */ /* 0x000fea0003800000 */
.L_x_245:
[----:B------:R-:W-:Y:S01]  /*7130*/  @!P0 IMAD R27, R27, R138, R19 ;  /* 0x0000008a1b1b8224 */ /* 0x000fe200078e0213 */
[----:B------:R-:W-:Y:S04]  /*7140*/  BSSY B1, `(.L_x_247) ;  /* 0x0000006000017945 */ /* 0x000fe80003800000 */
[----:B------:R0:W-:Y:S01]  /*7150*/  @!P0 STG.E.U8 desc[UR44][R8.64+0x61], R27 ;  /* 0x0000611b08008986 */ /* 0x0001e2000c10112c */
[----:B------:R-:W-:Y:S05]  /*7160*/  @P3 BRA `(.L_x_248) ;  /* 0x00000000000c3947 */ /* 0x000fea0003800000 */
[----:B------:R-:W5:Y:S02]  /*7170*/  LDG.E.U8 R145, desc[UR44][R20.64+0x68] ;  /* 0x0000682c14917981 */ /* 0x000f64000c1e1100 */
[----:B-----5:R-:W-:-:S05]  /*7180*/  PRMT R4, R145, 0x8880, RZ ;  /* 0x0000888091047816 */ /* 0x020fca00000000ff */
[----:B------:R-:W-:-:S07]  /*7190*/  IMAD R19, R4, R139, RZ ;  /* 0x0000008b04137224 */ /* 0x000fce00078e02ff */
.L_x_248:
[----:B------:R-:W-:Y:S05]  /*71a0*/  BSYNC B1 ;  /* 0x0000000000017941 */ /* 0x000fea0003800000 */
.L_x_247:
[----:B0-----:R-:W-:Y:S01]  /*71b0*/  @!P3 IMAD R5, R28, R138, R19 ;  /* 0x0000008a1c05b224 */ /* 0x001fe200078e0213 */
[----:B------:R-:W-:Y:S04]  /*71c0*/  BSSY B1, `(.L_x_249) ;  /* 0x0000006000017945 */ /* 0x000fe80003800000 */
[----:B------:R0:W-:Y:S01]  /*71d0*/  @!P3 STG.E.U8 desc[UR44][R10.64+0x68], R5 ;  /* 0x000068050a00b986 */ /* 0x0001e2000c10112c */
[----:B------:R-:W-:Y:S05]  /*71e0*/  @P1 BRA `(.L_x_250) ;  /* 0x00000000000c1947 */ /* 0x000fea0003800000 */
[----:B------:R-:W5:Y:S02]  /*71f0*/  LDG.E.U8 R145, desc[UR44][R20.64+0x69] ;  /* 0x0000692c14917981 */ /* 0x000f64000c1e1100 */
[----:B-----5:R-:W-:-:S05]  /*7200*/  PRMT R4, R145, 0x8880, RZ ;  /* 0x0000888091047816 */ /* 0x020fca00000000ff */
[----:B------:R-:W-:-:S07]  /*7210*/  IMAD R19, R4, R139, RZ ;  /* 0x0000008b04137224 */ /* 0x000fce00078e02ff */
.L_x_250:
[----:B------:R-:W-:Y:S05]  /*7220*/  BSYNC B1 ;  /* 0x0000000000017941 */ /* 0x000fea0003800000 */
.L_x_249:
[----:B------:R-:W-:Y:S01]  /*7230*/  @!P1 IMAD R29, R29, R138, R19 ;  /* 0x0000008a1d1d9224 */ /* 0x000fe200078e0213 */
[----:B------:R-:W-:Y:S04]  /*7240*/  BSSY B1, `(.L_x_251) ;  /* 0x0000006000017945 */ /* 0x000fe80003800000 */
[----:B------:R0:W-:Y:S01]  /*7250*/  @!P1 STG.E.U8 desc[UR44][R10.64+0x69], R29 ;  /* 0x0000691d0a009986 */ /* 0x0001e2000c10112c */
[----:B------:R-:W-:Y:S05]  /*7260*/  @P5 BRA `(.L_x_252) ;  /* 0x00000000000c5947 */ /* 0x000fea0003800000 */
[----:B------:R-:W5:Y:S02]  /*7270*/  LDG.E.U8 R145, desc[UR44][R22.64+0x68] ;  /* 0x0000682c16917981 */ /* 0x000f64000c1e1100 */
[----:B-----5:R-:W-:-:S05]  /*7280*/  PRMT R4, R145, 0x8880, RZ ;  /* 0x0000888091047816 */ /* 0x020fca00000000ff */
[----:B------:R-:W-:-:S07]  /*7290*/  IMAD R19, R4, R139, RZ ;  /* 0x0000008b04137224 */ /* 0x000fce00078e02ff */
.L_x_252:
[----:B------:R-:W-:Y:S05]  /*72a0*/  BSYNC B1 ;  /* 0x0000000000017941 */ /* 0x000fea0003800000 */
.L_x_251:
[----:B0-----:R-:W-:Y:S01]  /*72b0*/  @!P5 IMAD R5, R30, R138, R19 ;  /* 0x0000008a1e05d224 */ /* 0x001fe200078e0213 */
[----:B------:R-:W-:Y:S01]  /*72c0*/  ISETP.LT.OR P2, PT, R3, 0x6a, !P2 ;  /* 0x0000006a0300780c */ /* 0x000fe20005741670 */
[----:B------:R-:W-:Y:S03]  /*72d0*/  BSSY B1, `(.L_x_253) ;  /* 0x0000006000017945 */ /* 0x000fe60003800000 */
[----:B------:R0:W-:Y:S09]  /*72e0*/  @!P5 STG.E.U8 desc[UR44][R8.64+0x68], R5 ;  /* 0x000068050800d986 */ /* 0x0001f2000c10112c */
[----:B------:R-:W-:Y:S05]  /*72f0*/  @P2 BRA `(.L_x_254) ;  /* 0x00000000000c2947 */ /* 0x000fea0003800000 */
[----:B------:R-:W5:Y:S02]  /*7300*/  LDG.E.U8 R145, desc[UR44][R22.64+0x69] ;  /* 0x0000692c16917981 */ /* 0x000f64000c1e1100 */
[----:B-----5:R-:W-:-:S05]  /*7310*/  PRMT R4, R145, 0x8880, RZ ;  /* 0x0000888091047816 */ /* 0x020fca00000000ff */
[----:B------:R-:W-:-:S07]  /*7320*/  IMAD R19, R4, R139, RZ ;  /* 0x0000008b04137224 */ /* 0x000fce00078e02ff */
.L_x_254:
[----:B------:R-:W-:Y:S05]  /*7330*/  BSYNC B1 ;  /* 0x0000000000017941 */ /* 0x000fea0003800000 */
.L_x_253:
[----:B------:R-:W-:Y:S01]  /*7340*/  IMAD R19, R31, R138, R19 ;  /* 0x0000008a1f137224 */ /* 0x000fe200078e0213 */
[----:B------:R-:W-:Y:S06]  /*7350*/  @P2 BRA `(.L_x_255) ;  /* 0x0000001400582947 */ /* 0x000fec0003800000 */
[----:B------:R0:W-:Y:S01]  /*7360*/  STG.E.U8 desc[UR44][R8.64+0x69], R19 ;  /* 0x0000691308007986 */ /* 0x0001e2000c10112c */
[----:B------:R-:W-:Y:S05]  /*7370*/  BRA `(.L_x_255) ;  /* 0x0000001400507947 */ /* 0x000fea0003800000 */
.L_x_30:
[C---:B------:R-:W-:Y:S02]  /*7380*/  ISETP.GE.AND P2, PT, R154.reuse, 0x1, PT ;  /* 0x000000019a00780c */ /* 0x040fe40003f46270 */
[----:B------:R-:W-:Y:S02]  /*7390*/  ISETP.GE.AND P3, PT, R154, 0x9, PT ;  /* 0x000000099a00780c */ /* 0x000fe40003f66270 */
[C---:B------:R-:W-:Y:S02]  /*73a0*/  ISETP.LT.OR P4, PT, R3.reuse, 0x1, !P2 ;  /* 0x000000010300780c */ /* 0x040fe40005781670 */
[C---:B------:R-:W-:Y:S02]  /*73b0*/  ISETP.LT.OR P5, PT, R3.reuse, 0x2, !P2 ;  /* 0x000000020300780c */ /* 0x040fe400057a1670 */
[C---:B------:R-:W-:Y:S02]  /*73c0*/  ISETP.LT.OR P0, PT, R3.reuse, 0x1, !P3 ;  /* 0x000000010300780c */ /* 0x040fe40005f01670 */
[----:B------:R-:W-:-:S07]  /*73d0*/  ISETP.LT.OR P1, PT, R3, 0x2, !P3 ;  /* 0x000000020300780c */ /* 0x000fce0005f21670 */
[-C--:B------:R-:W-:Y:S02]  /*73e0*/  @!P4 IMAD R13, R128, R138.reuse, RZ ;  /* 0x0000008a800dc224 */ /* 0x080fe400078e02ff */
[-C--:B------:R-:W-:Y:S02]  /*73f0*/  @!P5 IMAD R129, R129, R138.reuse, RZ ;  /* 0x0000008a8181d224 */ /* 0x080fe400078e02ff */
[-C--:B------:R-:W-:Y:S01]  /*7400*/  @!P0 IMAD R15, R130, R138.reuse, RZ ;  /* 0x0000008a820f8224 */ /* 0x080fe200078e02ff */
[----:B------:R0:W-:Y:S01]  /*7410*/  @!P4 STG.E.U8 desc[UR44][R4.64], R13 ;  /* 0x0000000d0400c986 */ /* 0x0001e2000c10112c */
[----:B------:R-:W-:Y:S01]  /*7420*/  ISETP.LT.OR P4, PT, R3, 0x9, !P2 ;  /* 0x000000090300780c */ /* 0x000fe20005781670 */
[----:B------:R-:W-:Y:S02]  /*7430*/  @!P1 IMAD R131, R131, R138, RZ ;  /* 0x0000008a83839224 */ /* 0x000fe400078e02ff */
[----:B------:R-:W-:Y:S01]  /*7440*/  @!P5 STG.E.U8 desc[UR44][R4.64+0x1], R129 ;  /* 0x000001810400d986 */ /* 0x000fe2000c10112c */
[----:B------:R-:W-:-:S03]  /*7450*/  ISETP.LT.OR P5, PT, R3, 0xa, !P2 ;  /* 0x0000000a0300780c */ /* 0x000fc600057a1670 */
[----:B------:R1:W-:Y:S01]  /*7460*/  @!P0 STG.E.U8 desc[UR44][R6.64], R15 ;  /* 0x0000000f06008986 */ /* 0x0003e2000c10112c */
[----:B------:R-:W-:-:S03]  /*7470*/  ISETP.LT.OR P0, PT, R3, 0x9, !P3 ;  /* 0x000000090300780c */ /* 0x000fc60005f01670 */
[----:B------:R-:W-:Y:S01]  /*7480*/  @!P1 STG.E.U8 desc[UR44][R6.64+0x1], R131 ;  /* 0x0000018306009986 */ /* 0x000fe2000c10112c */
[----:B------:R-:W-:Y:S01]  /*7490*/  ISETP.GE.AND P1, PT, R154, 0x81, PT ;  /* 0x000000819a00780c */ /* 0x000fe20003f26270 */
[----:B------:R-:W-:-:S04]  /*74a0*/  @!P4 IMAD R19, R132, R138, RZ ;  /* 0x0000008a8413c224 */ /* 0x000fc800078e02ff */
[-C--:B------:R-:W-:Y:S01]  /*74b0*/  @!P5 IMAD R133, R133, R138.reuse, RZ ;  /* 0x0000008a8585d224 */ /* 0x080fe200078e02ff */
[----:B------:R2:W-:Y:S01]  /*74c0*/  @!P4 STG.E.U8 desc[UR44][R4.64+0x8], R19 ;  /* 0x000008130400c986 */ /* 0x0005e2000c10112c */
[C---:B------:R-:W-:Y:S02]  /*74d0*/  ISETP.LT.OR P4, PT, R3.reuse, 0xa, !P3 ;  /* 0x0000000a0300780c */ /* 0x040fe40005f81670 */
[----:B0-----:R-:W-:Y:S01]  /*74e0*/  @!P0 IMAD R13, R134, R138, RZ ;  /* 0x0000008a860d8224 */ /* 0x001fe200078e02ff */
[----:B------:R-:W-:Y:S01]  /*74f0*/  @!P5 STG.E.U8 desc[UR44][R4.64+0x9], R133 ;  /* 0x000009850400d986 */ /* 0x000fe2000c10112c */
[----:B------:R-:W-:-:S03]  /*7500*/  ISETP.LT.OR P5, PT, R3, 0x1, !P1 ;  /* 0x000000010300780c */ /* 0x000fc60004fa1670 */
[----:B------:R0:W-:Y:S01]  /*7510*/  @!P0 STG.E.U8 desc[UR44][R6.64+0x8], R13 ;  /* 0x0000080d06008986 */ /* 0x0001e2000c10112c */
[----:B------:R-:W-:-:S05]  /*7520*/  ISETP.GE.AND P0, PT, R154, 0x89, PT ;  /* 0x000000899a00780c */ /* 0x000fca0003f06270 */
[----:B------:R-:W-:-:S04]  /*7530*/  @!P4 IMAD R135, R135, R138, RZ ;  /* 0x0000008a8787c224 */ /* 0x000fc800078e02ff */
[----:B-1----:R-:W-:Y:S01]  /*7540*/  @!P5 IMAD R15, R120, R138, RZ ;  /* 0x0000008a780fd224 */ /* 0x002fe200078e02ff */
[----:B------:R-:W-:Y:S01]  /*7550*/  @!P4 STG.E.U8 desc[UR44][R6.64+0x9], R135 ;  /* 0x000009870600c986 */ /* 0x000fe2000c10112c */
[----:B------:R-:W-:-:S03]  /*7560*/  ISETP.LT.OR P4, PT, R3, 0x2, !P1 ;  /* 0x000000020300780c */ /* 0x000fc60004f81670 */
[----:B------:R1:W-:Y:S01]  /*7570*/  @!P5 STG.E.U8 desc[UR44][R10.64], R15 ;  /* 0x0000000f0a00d986 */ /* 0x0003e2000c10112c */
[----:B------:R-:W-:-:S09]  /*7580*/  ISETP.LT.OR P5, PT, R3, 0x1, !P0 ;  /* 0x000000010300780c */ /* 0x000fd200047a1670 */
[----:B------:R-:W-:-:S04]  /*7590*/  @!P4 IMAD R121, R121, R138, RZ ;  /* 0x0000008a7979c224 */ /* 0x000fc800078e02ff */
[----:B--2---:R-:W-:Y:S01]  /*75a0*/  @!P5 IMAD R19, R122, R138, RZ ;  /* 0x0000008a7a13d224 */ /* 0x004fe200078e02ff */
[----:B------:R-:W-:Y:S01]  /*75b0*/  @!P4 STG.E.U8 desc[UR44][R10.64+0x1], R121 ;  /* 0x000001790a00c986 */ /* 0x000fe2000c10112c */
[----:B------:R-:W-:-:S03]  /*75c0*/  ISETP.LT.OR P4, PT, R3, 0x2, !P0 ;  /* 0x000000020300780c */ /* 0x000fc60004781670 */
[----:B------:R2:W-:Y:S01]  /*75d0*/  @!P5 STG.E.U8 desc[UR44][R8.64], R19 ;  /* 0x000000130800d986 */ /* 0x0005e2000c10112c */
[----:B------:R-:W-:-:S09]  /*75e0*/  ISETP.LT.OR P5, PT, R3, 0x9, !P1 ;  /* 0x000000090300780c */ /* 0x000fd20004fa1670 */
[----:B------:R-:W-:-:S04]  /*75f0*/  @!P4 IMAD R123, R123, R138, RZ ;  /* 0x0000008a7b7bc224 */ /* 0x000fc800078e02ff */
[----:B0-----:R-:W-:Y:S01]  /*7600*/  @!P5 IMAD R13, R124, R138, RZ ;  /* 0x0000008a7c0dd224 */ /* 0x001fe200078e02ff */
[----:B------:R-:W-:Y:S01]  /*7610*/  @!P4 STG.E.U8 desc[UR44][R8.64+0x1], R123 ;  /* 0x0000017b0800c986 */ /* 0x000fe2000c10112c */
[----:B------:R-:W-:-:S03]  /*7620*/  ISETP.LT.OR P4, PT, R3, 0xa, !P1 ;  /* 0x0000000a0300780c */ /* 0x000fc60004f81670 */
[----:B------:R0:W-:Y:S01]  /*7630*/  @!P5 STG.E.U8 desc[UR44][R10.64+0x8], R13 ;  /* 0x0000080d0a00d986 */ /* 0x0001e2000c10112c */
[----:B------:R-:W-:-:S09]  /*7640*/  ISETP.LT.OR P5, PT, R3, 0x9, !P0 ;  /* 0x000000090300780c */ /* 0x000fd200047a1670 */
        /* <DEDUP_REMOVED lines=257> */
[C---:B------:R-:W-:Y:S02]  /*8660*/  ISETP.LT.OR P5, PT, R3.reuse, 0x69, !P2 ;  /* 0x000000690300780c */ /* 0x040fe400057a1670 */
[----:B------:R-:W-:-:S07]  /*8670*/  ISETP.LT.OR P2, PT, R3, 0x6a, !P2 ;  /* 0x0000006a0300780c */ /* 0x000fce0005741670 */
[----:B------:R-:W-:-:S04]  /*8680*/  @!P4 IMAD R35, R35, R138, RZ ;  /* 0x0000008a2323c224 */ /* 0x000fc800078e02ff */
[-C--:B--2---:R-:W-:Y:S01]  /*8690*/  @!P5 IMAD R19, R36, R138.reuse, RZ ;  /* 0x0000008a2413d224 */ /* 0x084fe200078e02ff */
[----:B------:R-:W-:Y:S01]  /*86a0*/  @!P4 STG.E.U8 desc[UR44][R6.64+0x61], R35 ;  /* 0x000061230600c986 */ /* 0x000fe2000c10112c */
[----:B------:R-:W-:Y:S01]  /*86b0*/  @!P2 IMAD R37, R37, R138, RZ ;  /* 0x0000008a2525a224 */ /* 0x000fe200078e02ff */
[C---:B------:R-:W-:Y:S02]  /*86c0*/  ISETP.LT.OR P4, PT, R3.reuse, 0x69, !P3 ;  /* 0x000000690300780c */ /* 0x040fe40005f81670 */
[C---:B------:R-:W-:Y:S01]  /*86d0*/  ISETP.LT.OR P3, PT, R3.reuse, 0x6a, !P3 ;  /* 0x0000006a0300780c */ /* 0x040fe20005f61670 */
[----:B------:R-:W-:Y:S01]  /*86e0*/  @!P5 STG.E.U8 desc[UR44][R4.64+0x68], R19 ;  /* 0x000068130400d986 */ /* 0x000fe2000c10112c */
[----:B------:R-:W-:-:S03]  /*86f0*/  ISETP.LT.OR P5, PT, R3, 0x61, !P1 ;  /* 0x000000610300780c */ /* 0x000fc60004fa1670 */
[----:B------:R2:W-:Y:S01]  /*8700*/  @!P2 STG.E.U8 desc[UR44][R4.64+0x69], R37 ;  /* 0x000069250400a986 */ /* 0x0005e2000c10112c */
[----:B------:R-:W-:-:S05]  /*8710*/  ISETP.LT.OR P2, PT, R3, 0x62, !P1 ;  /* 0x000000620300780c */ /* 0x000fca0004f41670 */
[-C--:B0-----:R-:W-:Y:S02]  /*8720*/  @!P4 IMAD R13, R38, R138.reuse, RZ ;  /* 0x0000008a260dc224 */ /* 0x081fe400078e02ff */
[-C--:B------:R-:W-:Y:S02]  /*8730*/  @!P3 IMAD R39, R39, R138.reuse, RZ ;  /* 0x0000008a2727b224 */ /* 0x080fe400078e02ff */
[-C--:B-1----:R-:W-:Y:S01]  /*8740*/  @!P5 IMAD R15, R24, R138.reuse, RZ ;  /* 0x0000008a180fd224 */ /* 0x082fe200078e02ff */
[----:B------:R-:W-:Y:S01]  /*8750*/  @!P4 STG.E.U8 desc[UR44][R6.64+0x68], R13 ;  /* 0x0000680d0600c986 */ /* 0x000fe2000c10112c */
[----:B------:R-:W-:Y:S02]  /*8760*/  ISETP.LT.OR P4, PT, R3, 0x62, !P0 ;  /* 0x000000620300780c */ /* 0x000fe40004781670 */
[----:B------:R-:W-:Y:S01]  /*8770*/  @!P2 IMAD R25, R25, R138, RZ ;  /* 0x0000008a1919a224 */ /* 0x000fe200078e02ff */
[----:B------:R0:W-:Y:S01]  /*8780*/  @!P3 STG.E.U8 desc[UR44][R6.64+0x69], R39 ;  /* 0x000069270600b986 */ /* 0x0001e2000c10112c */
[----:B------:R-:W-:-:S03]  /*8790*/  ISETP.LT.OR P3, PT, R3, 0x61, !P0 ;  /* 0x000000610300780c */ /* 0x000fc60004761670 */
[----:B------:R1:W-:Y:S01]  /*87a0*/  @!P2 STG.E.U8 desc[UR44][R10.64+0x61], R25 ;  /* 0x000061190a00a986 */ /* 0x0003e2000c10112c */
[C---:B------:R-:W-:Y:S02]  /*87b0*/  ISETP.LT.OR P2, PT, R3.reuse, 0x69, !P1 ;  /* 0x000000690300780c */ /* 0x040fe40004f41670 */
[C---:B------:R-:W-:Y:S01]  /*87c0*/  ISETP.LT.OR P1, PT, R3.reuse, 0x6a, !P1 ;  /* 0x0000006a0300780c */ /* 0x040fe20004f21670 */
[----:B------:R1:W-:Y:S01]  /*87d0*/  @!P5 STG.E.U8 desc[UR44][R10.64+0x60], R15 ;  /* 0x0000600f0a00d986 */ /* 0x0003e2000c10112c */
[----:B------:R-:W-:Y:S01]  /*87e0*/  ISETP.LT.OR P5, PT, R3, 0x69, !P0 ;  /* 0x000000690300780c */ /* 0x000fe200047a1670 */
[----:B------:R-:W-:Y:S01]  /*87f0*/  @!P4 IMAD R27, R27, R138, RZ ;  /* 0x0000008a1b1bc224 */ /* 0x000fe200078e02ff */
[----:B------:R-:W-:-:S03]  /*8800*/  ISETP.LT.OR P0, PT, R3, 0x6a, !P0 ;  /* 0x0000006a0300780c */ /* 0x000fc60004701670 */
[-C--:B------:R-:W-:Y:S01]  /*8810*/  @!P3 IMAD R3, R26, R138.reuse, RZ ;  /* 0x0000008a1a03b224 */ /* 0x080fe200078e02ff */
[----:B------:R1:W-:Y:S03]  /*8820*/  @!P4 STG.E.U8 desc[UR44][R8.64+0x61], R27 ;  /* 0x0000611b0800c986 */ /* 0x0003e6000c10112c */
[-C--:B--2---:R-:W-:Y:S01]  /*8830*/  @!P2 IMAD R5, R28, R138.reuse, RZ ;  /* 0x0000008a1c05a224 */ /* 0x084fe200078e02ff */
[----:B------:R1:W-:Y:S01]  /*8840*/  @!P3 STG.E.U8 desc[UR44][R8.64+0x60], R3 ;  /* 0x000060030800b986 */ /* 0x0003e2000c10112c */
[-C--:B------:R-:W-:Y:S02]  /*8850*/  @!P1 IMAD R29, R29, R138.reuse, RZ ;  /* 0x0000008a1d1d9224 */ /* 0x080fe400078e02ff */
[-C--:B0-----:R-:W-:Y:S01]  /*8860*/  @!P5 IMAD R7, R30, R138.reuse, RZ ;  /* 0x0000008a1e07d224 */ /* 0x081fe200078e02ff */
[----:B------:R1:W-:Y:S01]  /*8870*/  @!P2 STG.E.U8 desc[UR44][R10.64+0x68], R5 ;  /* 0x000068050a00a986 */ /* 0x0003e2000c10112c */
[----:B------:R-:W-:-:S03]  /*8880*/  @!P0 IMAD R31, R31, R138, RZ ;  /* 0x0000008a1f1f8224 */ /* 0x000fc600078e02ff */
[----:B------:R1:W-:Y:S04]  /*8890*/  @!P1 STG.E.U8 desc[UR44][R10.64+0x69], R29 ;  /* 0x0000691d0a009986 */ /* 0x0003e8000c10112c */
[----:B------:R1:W-:Y:S04]  /*88a0*/  @!P5 STG.E.U8 desc[UR44][R8.64+0x68], R7 ;  /* 0x000068070800d986 */ /* 0x0003e8000c10112c */
[----:B------:R1:W-:Y:S02]  /*88b0*/  @!P0 STG.E.U8 desc[UR44][R8.64+0x69], R31 ;  /* 0x0000691f08008986 */ /* 0x0003e4000c10112c */
.L_x_255:
[----:B------:R-:W-:Y:S05]  /*88c0*/  BSYNC B0 ;  /* 0x0000000000007941 */ /* 0x000fea0003800000 */
.L_x_29:
[----:B------:R-:W-:Y:S01]  /*88d0*/  IADD3 R16, P0, R16, UR42, RZ ;  /* 0x0000002a10107c10 */ /* 0x000fe2000ff1e0ff */
[----:B------:R-:W-:Y:S01]  /*88e0*/  ULDC.64 UR4, c[0x0][0x650] ;  /* 0x0001940000047ab9 */ /* 0x000fe20000000a00 */
[----:B-1----:R-:W-:Y:S01]  /*88f0*/  PRMT R3, RZ, 0x7610, R3 ;  /* 0x00007610ff037816 */ /* 0x002fe20000000003 */
[----:B------:R-:W-:Y:S01]  /*8900*/  IMAD.MOV.U32 R22, RZ, RZ, -0x1 ;  /* 0xffffffffff167424 */ /* 0x000fe200078e00ff */
[----:B------:R-:W-:Y:S01]  /*8910*/  IADD3.X R17, R17, UR38, RZ, P0, !PT ;  /* 0x0000002611117c10 */ /* 0x000fe200087fe4ff */
[----:B0-----:R-:W-:Y:S01]  /*8920*/  IMAD.MOV.U32 R19, RZ, RZ, -0x1 ;  /* 0xffffffffff137424 */ /* 0x001fe200078e00ff */
[----:B------:R-:W-:-:S04]  /*8930*/  ISETP.GE.U32.AND P0, PT, R16, UR4, PT ;  /* 0x0000000410007c0c */ /* 0x000fc8000bf06070 */
[----:B------:R-:W-:-:S13]  /*8940*/  ISETP.GE.U32.AND.EX P0, PT, R17, UR5, PT, P0 ;  /* 0x0000000511007c0c */ /* 0x000fda000bf06100 */
[----:B------:R-:W-:Y:S05]  /*8950*/  @P0 BRA `(.L_x_256) ;  /* 0x0000000400580947 */ /* 0x000fea0003800000 */
[----:B------:R-:W0:Y:S01]  /*8960*/  LDC.64 R10, c[0x0][0x628] ;  /* 0x00018a00ff0a7b82 */ /* 0x000e220000000a00 */
[----:B------:R-:W1:Y:S01]  /*8970*/  S2R R12, SR_CTAID.X ;  /* 0x00000000000c7919 */ /* 0x000e620000002500 */
[----:B----4-:R-:W-:Y:S02]  /*8980*/  IMAD.MOV.U32 R8, RZ, RZ, R16 ;  /* 0x000000ffff087224 */ /* 0x010fe400078e0010 */
[----:B------:R-:W-:Y:S01]  /*8990*/  IMAD.MOV.U32 R9, RZ, RZ, R17 ;  /* 0x000000ffff097224 */ /* 0x000fe200078e0011 */
[----:B------:R-:W4:Y:S03]  /*89a0*/  S2R R20, SR_CTAID.Y ;  /* 0x0000000000147919 */ /* 0x000f260000002600 */
[----:B------:R-:W1:Y:S08]  /*89b0*/  LDC R0, c[0x0][0x630] ;  /* 0x00018c00ff007b82 */ /* 0x000e700000000800 */
[----:B------:R-:W1:Y:S01]  /*89c0*/  LDC.64 R14, c[0x0][0x620] ;  /* 0x00018800ff0e7b82 */ /* 0x000e620000000a00 */
[----:B0-----:R-:W-:-:S04]  /*89d0*/  ISETP.NE.U32.AND P0, PT, R10, RZ, PT ;  /* 0x000000ff0a00720c */ /* 0x001fc80003f05070 */
[----:B------:R-:W-:-:S13]  /*89e0*/  ISETP.NE.AND.EX P0, PT, R11, RZ, PT, P0 ;  /* 0x000000ff0b00720c */ /* 0x000fda0003f05300 */
[----:B-1--4-:R-:W-:Y:S05]  /*89f0*/  @!P0 BRA `(.L_x_257) ;  /* 0x0000000000288947 */ /* 0x012fea0003800000 */
[----:B------:R-:W0:Y:S02]  /*8a00*/  LDC R3, c[0x0][0x634] ;  /* 0x00018d00ff037b82 */ /* 0x000e240000000800 */
[----:B0-----:R-:W-:-:S05]  /*8a10*/  IADD3 R3, P0, R16, R3, RZ ;  /* 0x0000000310037210 */ /* 0x001fca0007f1e0ff */
[----:B------:R-:W-:-:S04]  /*8a20*/  IMAD.X R13, RZ, RZ, R17, P0 ;  /* 0x000000ffff0d7224 */ /* 0x000fc800000e0611 */
[----:B------:R-:W-:-:S04]  /*8a30*/  IMAD.WIDE.U32 R4, R13, R10, RZ ;  /* 0x0000000a0d047225 */ /* 0x000fc800078e00ff */
[----:B--23--:R-:W-:-:S04]  /*8a40*/  IMAD.WIDE.U32 R6, P0, R3, R11, R4 ;  /* 0x0000000b03067225 */ /* 0x00cfc80007800004 */
[----:B------:R-:W-:-:S04]  /*8a50*/  IMAD.WIDE.U32 R4, R3, R10, RZ ;  /* 0x0000000a03047225 */ /* 0x000fc800078e00ff */
[----:B------:R-:W-:Y:S01]  /*8a60*/  IMAD.X R9, RZ, RZ, RZ, P0 ;  /* 0x000000ffff097224 */ /* 0x000fe200000e06ff */
[----:B------:R-:W-:Y:S01]  /*8a70*/  IADD3 RZ, P0, R5, R6, RZ ;  /* 0x0000000605ff7210 */ /* 0x000fe20007f1e0ff */
[----:B------:R-:W-:-:S04]  /*8a80*/  IMAD.MOV.U32 R8, RZ, RZ, R7 ;  /* 0x000000ffff087224 */ /* 0x000fc800078e0007 */
[----:B------:R-:W-:-:S08]  /*8a90*/  IMAD.WIDE.U32.X R8, R13, R11, R8, P0 ;  /* 0x0000000b0d087225 */ /* 0x000fd000000e0408 */
.L_x_257:
[-CC-:B------:R-:W-:Y:S01]  /*8aa0*/  SHF.R.U64 R19, R8, R0.reuse, R9.reuse ;  /* 0x0000000008137219 */ /* 0x180fe20000001209 */
[----:B------:R-:W0:Y:S01]  /*8ab0*/  LDC.64 R26, c[0x0][0x640] ;  /* 0x00019000ff1a7b82 */ /* 0x000e220000000a00 */
[----:B------:R-:W-:Y:S01]  /*8ac0*/  SHF.R.U32.HI R0, RZ, R0, R9 ;  /* 0x00000000ff007219 */ /* 0x000fe20000011609 */
[----:B------:R-:W-:Y:S01]  /*8ad0*/  ULDC UR4, c[0x0][0x150] ;  /* 0x0000540000047ab9 */ /* 0x000fe20000000800 */
[----:B------:R-:W-:Y:S01]  /*8ae0*/  IADD3 R3, P0, RZ, -R19, RZ ;  /* 0x80000013ff037210 */ /* 0x000fe20007f1e0ff */
[----:B------:R-:W-:Y:S01]  /*8af0*/  IMAD.MOV.U32 R9, RZ, RZ, 0x1 ;  /* 0x00000001ff097424 */ /* 0x000fe200078e00ff */
[----:B------:R-:W-:-:S03]  /*8b00*/  I2FP.F32.U32 R8, R12 ;  /* 0x0000000c00087245 */ /* 0x000fc60000201000 */
[----:B--23--:R-:W1:Y:S01]  /*8b10*/  LDC R6, c[0x0][0x618] ;  /* 0x00018600ff067b82 */ /* 0x00ce620000000800 */
[----:B------:R-:W-:Y:S02]  /*8b20*/  IMAD.X R7, RZ, RZ, ~R0, P0 ;  /* 0x000000ffff077224 */ /* 0x000fe400000e0e00 */
[----:B------:R-:W-:Y:S01]  /*8b30*/  FMUL R8, R8, UR4 ;  /* 0x0000000408087c20 */ /* 0x000fe20008400000 */
[----:B------:R-:W-:Y:S01]  /*8b40*/  IMAD.WIDE.U32 R4, R3, R14, R16 ;  /* 0x0000000e03047225 */ /* 0x000fe200078e0010 */
[----:B------:R-:W-:-:S03]  /*8b50*/  ULDC UR4, c[0x0][0x154] ;  /* 0x0000550000047ab9 */ /* 0x000fc60000000800 */
[----:B------:R-:W-:Y:S01]  /*8b60*/  IMAD R0, R7, R14, RZ ;  /* 0x0000000e07007224 */ /* 0x000fe200078e02ff */
[----:B------:R-:W2:Y:S01]  /*8b70*/  LDC R22, c[0x0][0x608] ;  /* 0x00018200ff167b82 */ /* 0x000ea20000000800 */
[----:B------:R-:W3:Y:S02]  /*8b80*/  F2I.U32.TRUNC.NTZ R8, R8 ;  /* 0x0000000800087305 */ /* 0x000ee4000020f000 */
[----:B------:R-:W-:Y:S01]  /*8b90*/  IMAD R3, R3, R15, R0 ;  /* 0x0000000f03037224 */ /* 0x000fe200078e0200 */
[----:B------:R-:W-:-:S03]  /*8ba0*/  I2FP.F32.U32 R0, R20 ;  /* 0x0000001400007245 */ /* 0x000fc60000201000 */
[----:B------:R-:W-:Y:S01]  /*8bb0*/  IMAD.IADD R3, R5, 0x1, R3 ;  /* 0x0000000105037824 */ /* 0x000fe200078e0203 */
[----:B------:R-:W4:Y:S01]  /*8bc0*/  LDC R24, c[0x0][0x658] ;  /* 0x00019600ff187b82 */ /* 0x000f220000000800 */
[----:B0-----:R-:W-:-:S04]  /*8bd0*/  ISETP.NE.U32.AND P0, PT, R26, RZ, PT ;  /* 0x000000ff1a00720c */ /* 0x001fc80003f05070 */
[----:B------:R-:W-:-:S03]  /*8be0*/  ISETP.NE.AND.EX P0, PT, R27, RZ, PT, P0 ;  /* 0x000000ff1b00720c */ /* 0x000fc60003f05300 */
[----:B------:R-:W0:Y:S01]  /*8bf0*/  LDC R7, c[0x0][0x144] ;  /* 0x00005100ff077b82 */ /* 0x000e220000000800 */
[-CC-:B-1----:R-:W-:Y:S01]  /*8c00*/  SHF.R.U64 R10, R4, R6.reuse, R3.reuse ;  /* 0x00000006040a7219 */ /* 0x182fe20000001203 */
[----:B---3--:R-:W-:Y:S01]  /*8c10*/  IMAD.MOV R8, RZ, RZ, -R8 ;  /* 0x000000ffff087224 */ /* 0x008fe200078e0a08 */
[----:B------:R-:W-:Y:S01]  /*8c20*/  SHF.R.U32.HI R3, RZ, R6, R3 ;  /* 0x00000006ff037219 */ /* 0x000fe20000011603 */
[----:B------:R-:W-:-:S04]  /*8c30*/  FMUL R6, R0, UR4 ;  /* 0x0000000400067c20 */ /* 0x000fc80008400000 */
[----:B------:R-:W1:Y:S01]  /*8c40*/  LDC R15, c[0x0][0x148] ;  /* 0x00005200ff0f7b82 */ /* 0x000e620000000800 */
[----:B------:R3:W0:Y:S01]  /*8c50*/  F2I.U32.TRUNC.NTZ R14, R6 ;  /* 0x00000006000e7305 */ /* 0x000622000020f000 */
[-CC-:B--2---:R-:W-:Y:S02]  /*8c60*/  SHF.R.U64 R0, R10, R22.reuse, R3.reuse ;  /* 0x000000160a007219 */ /* 0x184fe40000001203 */
[----:B------:R-:W-:-:S04]  /*8c70*/  SHF.R.U32.HI R3, RZ, R22, R3 ;  /* 0x00000016ff037219 */ /* 0x000fc80000011603 */
[----:B------:R-:W2:Y:S01]  /*8c80*/  LDC R21, c[0x0][0x600] ;  /* 0x00018000ff157b82 */ /* 0x000ea20000000800 */
[-CC-:B----4-:R-:W-:Y:S02]  /*8c90*/  SHF.R.U64 R13, R0, R24.reuse, R3.reuse ;  /* 0x00000018000d7219 */ /* 0x190fe40000001203 */
[-C--:B------:R-:W-:Y:S02]  /*8ca0*/  SHF.R.U32.HI R5, RZ, R24.reuse, R3 ;  /* 0x00000018ff057219 */ /* 0x080fe40000011603 */
[----:B------:R-:W-:Y:S01]  /*8cb0*/  SHF.L.U32 R24, R9, R24, RZ ;  /* 0x0000001809187219 */ /* 0x000fe200000006ff */
[----:B------:R-:W-:Y:S02]  /*8cc0*/  IMAD.MOV.U32 R4, RZ, RZ, R13 ;  /* 0x000000ffff047224 */ /* 0x000fe400078e000d */
[----:B------:R-:W4:Y:S01]  /*8cd0*/  LDC R25, c[0x0][0x648] ;  /* 0x00019200ff197b82 */ /* 0x000f220000000800 */
[----:B0-----:R-:W-:-:S07]  /*8ce0*/  IMAD R23, R7, R8, R12 ;  /* 0x0000000807177224 */ /* 0x001fce00078e020c */
[----:B------:R-:W0:Y:S08]  /*8cf0*/  LDC R28, c[0x0][0x638] ;  /* 0x00018e00ff1c7b82 */ /* 0x000e300000000800 */
[----:B------:R-:W0:Y:S01]  /*8d00*/  LDC R29, c[0x0][0x610] ;  /* 0x00018400ff1d7b82 */ /* 0x000e220000000800 */
[----:B-123--:R-:W-:Y:S05]  /*8d10*/  @!P0 BRA `(.L_x_258) ;  /* 0x0000000000288947 */ /* 0x00efea0003800000 */
        /* <DEDUP_REMOVED lines=10> */
.L_x_258:
[----:B------:R-:W-:Y:S01]  /*8dc0*/  ISETP.NE.AND P0, PT, R2, 0x1, PT ;  /* 0x000000010200780c */ /* 0x000fe20003f05270 */
[----:B------:R-:W-:Y:S01]  /*8dd0*/  IMAD.MOV R14, RZ, RZ, -R14 ;  /* 0x000000ffff0e7224 */ /* 0x000fe200078e0a0e */
[----:B----4-:R-:W-:Y:S01]  /*8de0*/  SHF.R.U64 R3, R4, R25, R5 ;  /* 0x0000001904037219 */ /* 0x010fe20000001205 */
[----:B------:R-:W-:Y:S01]  /*8df0*/  VIADD R5, R21, 0xffffffff ;  /* 0xffffffff15057836 */ /* 0x000fe20000000000 */
[----:B------:R-:W-:-:S03]  /*8e00*/  LOP3.LUT R0, R0, R143, RZ, 0xc0, !PT ;  /* 0x0000008f00007212 */ /* 0x000fc600078ec0ff */
[----:B------:R-:W-:Y:S01]  /*8e10*/  IMAD.MOV R4, RZ, RZ, -R3 ;  /* 0x000000ffff047224 */ /* 0x000fe200078e0a03 */
[----:B------:R-:W-:Y:S01]  /*8e20*/  LOP3.LUT R10, R10, R5, RZ, 0xc0, !PT ;  /* 0x000000050a0a7212 */ /* 0x000fe200078ec0ff */
[----:B------:R-:W-:Y:S02]  /*8e30*/  IMAD R0, R24, R3, R0 ;  /* 0x0000000318007224 */ /* 0x000fe400078e0200 */
[----:B0-----:R-:W-:Y:S02]  /*8e40*/  IMAD R3, R4, R28, R13 ;  /* 0x0000001c04037224 */ /* 0x001fe400078e020d */
[----:B------:R-:W-:Y:S02]  /*8e50*/  @P0 IMAD R23, R15, R14, R20 ;  /* 0x0000000e0f170224 */ /* 0x000fe400078e0214 */
[----:B------:R-:W-:Y:S02]  /*8e60*/  IMAD R5, R3, R21, R10 ;  /* 0x0000001503057224 */ /* 0x000fe400078e020a */
[----:B------:R-:W-:-:S02]  /*8e70*/  IMAD R0, R0, R29, R23 ;  /* 0x0000001d00007224 */ /* 0x000fc400078e0217 */
[----:B------:R-:W-:-:S03]  /*8e80*/  IMAD.MOV.U32 R4, RZ, RZ, 0x1 ;  /* 0x00000001ff047424 */ /* 0x000fc600078e00ff */
[----:B------:R-:W-:Y:S02]  /*8e90*/  SEL R22, R5, R0, !P0 ;  /* 0x0000000005167207 */ /* 0x000fe40004000000 */
[----:B------:R-:W-:Y:S02]  /*8ea0*/  PRMT R3, R4, 0x7610, R3 ;  /* 0x0000761004037816 */ /* 0x000fe40000000003 */
[----:B------:R-:W-:-:S07]  /*8eb0*/  SEL R0, R0, R5, !P0 ;  /* 0x0000000500007207 */ /* 0x000fce0004000000 */
.L_x_256:
[----:B------:R-:W-:Y:S01]  /*8ec0*/  LOP3.LUT P0, RZ, R3, 0xff, RZ, 0xc0, !PT ;  /* 0x000000ff03ff7812 */ /* 0x000fe2000780c0ff */
[----:B------:R-:W-:-:S12]  /*8ed0*/  IMAD.MOV.U32 R23, RZ, RZ, R0 ;  /* 0x000000ffff177224 */ /* 0x000fd800078e0000 */
[----:B------:R-:W-:Y:S05]  /*8ee0*/  @P0 BRA `(.L_x_259) ;  /* 0xffffff8000cc0947 */ /* 0x000fea000383ffff */
[----:B------:R-:W-:Y:S05]  /*8ef0*/  EXIT ;  /* 0x000000000000794d */ /* 0x000fea0003800000 */
.L_x_4:
        /* <DEDUP_REMOVED lines=26> */
.L_x_261:
[--C-:B------:R-:W-:Y:S01]  /*90a0*/  SHF.R.U64 R14, R12, R20, R13.reuse ;  /* 0x000000140c0e7219 */ /* 0x100fe2000000120d */
[----:B------:R-:W0:Y:S01]  /*90b0*/  LDC R24, c[0x0][0x618] ;  /* 0x00018600ff187b82 */ /* 0x000e220000000800 */
[----:B------:R-:W-:Y:S01]  /*90c0*/  I2FP.F32.U32 R8, R6 ;  /* 0x0000000600087245 */ /* 0x000fe20000201000 */
[----:B------:R-:W-:Y:S01]  /*90d0*/  ULDC UR4, c[0x0][0x150] ;  /* 0x0000540000047ab9 */ /* 0x000fe20000000800 */
[----:B------:R-:W-:Y:S02]  /*90e0*/  SHF.R.U32.HI R7, RZ, R20, R13 ;  /* 0x00000014ff077219 */ /* 0x000fe4000001160d */
[----:B------:R-:W-:Y:S01]  /*90f0*/  IADD3 R11, P0, RZ, -R14, RZ ;  /* 0x8000000eff0b7210 */ /* 0x000fe20007f1e0ff */
[----:B------:R-:W-:Y:S01]  /*9100*/  FMUL R13, R8, UR4 ;  /* 0x00000004080d7c20 */ /* 0x000fe20008400000 */
[----:B------:R-:W-:Y:S01]  /*9110*/  ULDC UR4, c[0x0][0x154] ;  /* 0x0000550000047ab9 */ /* 0x000fe20000000800 */
[----:B------:R-:W1:Y:S02]  /*9120*/  LDC.64 R26, c[0x0][0x640] ;  /* 0x00019000ff1a7b82 */ /* 0x000e640000000a00 */
[----:B------:R-:W-:-:S02]  /*9130*/  IMAD.X R7, RZ, RZ, ~R7, P0 ;  /* 0x000000ffff077224 */ /* 0x000fc400000e0e07 */
[----:B------:R-:W2:Y:S01]  /*9140*/  F2I.U32.TRUNC.NTZ R13, R13 ;  /* 0x0000000d000d7305 */ /* 0x000ea2000020f000 */
[----:B------:R-:W-:-:S03]  /*9150*/  IMAD.WIDE.U32 R8, R11, R22, R16 ;  /* 0x000000160b087225 */ /* 0x000fc600078e0010 */
[----:B------:R-:W3:Y:S01]  /*9160*/  LDC R15, c[0x0][0x144] ;  /* 0x00005100ff0f7b82 */ /* 0x000ee20000000800 */
[----:B------:R-:W-:-:S04]  /*9170*/  IMAD R10, R7, R22, RZ ;  /* 0x00000016070a7224 */ /* 0x000fc800078e02ff */
[----:B------:R-:W-:Y:S02]  /*9180*/  IMAD R7, R11, R23, R10 ;  /* 0x000000170b077224 */ /* 0x000fe400078e020a */
[----:B------:R-:W-:Y:S01]  /*9190*/  IMAD.MOV.U32 R10, RZ, RZ, -0x1 ;  /* 0xffffffffff0a7424 */ /* 0x000fe200078e00ff */
[----:B------:R-:W4:Y:S01]  /*91a0*/  LDC R20, c[0x0][0x608] ;  /* 0x00018200ff147b82 */ /* 0x000f220000000800 */
[----:B------:R-:W-:Y:S01]  /*91b0*/  IMAD.IADD R7, R9, 0x1, R7 ;  /* 0x0000000109077824 */ /* 0x000fe200078e0207 */
[----:B------:R-:W-:-:S04]  /*91c0*/  I2FP.F32.U32 R9, R5 ;  /* 0x0000000500097245 */ /* 0x000fc80000201000 */
[-C--:B0-----:R-:W-:Y:S01]  /*91d0*/  SHF.R.U64 R12, R8, R24.reuse, R7 ;  /* 0x00000018080c7219 */ /* 0x081fe20000001207 */
[----:B--2---:R-:W-:Y:S01]  /*91e0*/  IMAD.MOV R8, RZ, RZ, -R13 ;  /* 0x000000ffff087224 */ /* 0x004fe200078e0a0d */
[----:B------:R-:W0:Y:S01]  /*91f0*/  LDC R11, c[0x0][0x658] ;  /* 0x00019600ff0b7b82 */ /* 0x000e220000000800 */
[----:B-1----:R-:W-:Y:S01]  /*9200*/  ISETP.NE.U32.AND P0, PT, R26, RZ, PT ;  /* 0x000000ff1a00720c */ /* 0x002fe20003f05070 */
[----:B------:R-:W-:Y:S01]  /*9210*/  FMUL R9, R9, UR4 ;  /* 0x0000000409097c20 */ /* 0x000fe20008400000 */
[----:B------:R-:W-:Y:S02]  /*9220*/  SHF.R.U32.HI R7, RZ, R24, R7 ;  /* 0x00000018ff077219 */ /* 0x000fe40000011607 */
[----:B------:R-:W-:-:S03]  /*9230*/  ISETP.NE.AND.EX P0, PT, R27, RZ, PT, P0 ;  /* 0x000000ff1b00720c */ /* 0x000fc60003f05300 */
[----:B------:R-:W1:Y:S01]  /*9240*/  LDC R22, c[0x0][0x148] ;  /* 0x00005200ff167b82 */ /* 0x000e620000000800 */
[----:B---3--:R-:W-:Y:S02]  /*9250*/  IMAD R23, R15, R8, R6 ;  /* 0x000000080f177224 */ /* 0x008fe400078e0206 */
[----:B------:R-:W-:-:S05]  /*9260*/  IMAD.MOV.U32 R8, RZ, RZ, 0x1 ;  /* 0x00000001ff087424 */ /* 0x000fca00078e00ff */
[----:B------:R-:W2:Y:S01]  /*9270*/  LDC R21, c[0x0][0x600] ;  /* 0x00018000ff157b82 */ /* 0x000ea20000000800 */
[-CC-:B----4-:R-:W-:Y:S02]  /*9280*/  SHF.R.U64 R15, R12, R20.reuse, R7.reuse ;  /* 0x000000140c0f7219 */ /* 0x190fe40000001207 */
[----:B------:R-:W-:Y:S02]  /*9290*/  SHF.R.U32.HI R6, RZ, R20, R7 ;  /* 0x00000014ff067219 */ /* 0x000fe40000011607 */
[----:B------:R3:W4:Y:S03]  /*92a0*/  F2I.U32.TRUNC.NTZ R20, R9 ;  /* 0x0000000900147305 */ /* 0x000726000020f000 */
[----:B------:R-:W1:Y:S01]  /*92b0*/  LDC R25, c[0x0][0x648] ;  /* 0x00019200ff197b82 */ /* 0x000e620000000800 */
[-C--:B0-----:R-:W-:Y:S02]  /*92c0*/  SHF.R.U64 R19, R15, R11.reuse, R6 ;  /* 0x0000000b0f137219 */ /* 0x081fe40000001206 */
[----:B------:R-:W-:-:S02]  /*92d0*/  SHF.L.U32 R10, R10, R11, RZ ;  /* 0x0000000b0a0a7219 */ /* 0x000fc400000006ff */
[-C--:B------:R-:W-:Y:S01]  /*92e0*/  SHF.R.U32.HI R7, RZ, R11.reuse, R6 ;  /* 0x0000000bff077219 */ /* 0x080fe20000011606 */
[----:B------:R-:W-:Y:S01]  /*92f0*/  IMAD.MOV.U32 R6, RZ, RZ, R19 ;  /* 0x000000ffff067224 */ /* 0x000fe200078e0013 */
[----:B------:R-:W-:Y:S01]  /*9300*/  SHF.L.U32 R24, R8, R11, RZ ;  /* 0x0000000b08187219 */ /* 0x000fe200000006ff */
[----:B------:R-:W0:Y:S01]  /*9310*/  LDC R28, c[0x0][0x638] ;  /* 0x00018e00ff1c7b82 */ /* 0x000e220000000800 */
[----:B------:R-:W-:-:S07]  /*9320*/  LOP3.LUT R30, RZ, R10, RZ, 0x33, !PT ;  /* 0x0000000aff1e7212 */ /* 0x000fce00078e33ff */
[----:B------:R-:W0:Y:S01]  /*9330*/  LDC R29, c[0x0][0x610] ;  /* 0x00018400ff1d7b82 */ /* 0x000e220000000800 */
[----:B---34-:R-:W-:Y:S05]  /*9340*/  @!P0 BRA `(.L_x_262) ;  /* 0x0000000000288947 */ /* 0x018fea0003800000 */
[----:B------:R-:W3:Y:S02]  /*9350*/  LDC R6, c[0x0][0x64c] ;  /* 0x00019300ff067b82 */ /* 0x000ee40000000800 */
[----:B---3--:R-:W-:-:S05]  /*9360*/  IADD3 R11, P0, R19, R6, RZ ;  /* 0x00000006130b7210 */ /* 0x008fca0007f1e0ff */
        /* <DEDUP_REMOVED lines=8> */
.L_x_262:
[----:B------:R-:W-:Y:S01]  /*93f0*/  ISETP.NE.AND P0, PT, R2, 0x1, PT ;  /* 0x000000010200780c */ /* 0x000fe20003f05270 */
[----:B--2---:R-:W-:Y:S01]  /*9400*/  VIADD R9, R21, 0xffffffff ;  /* 0xffffffff15097836 */ /* 0x004fe20000000000 */
[----:B-1----:R-:W-:Y:S01]  /*9410*/  SHF.R.U64 R7, R6, R25, R7 ;  /* 0x0000001906077219 */ /* 0x002fe20000001207 */
[----:B------:R-:W-:Y:S01]  /*9420*/  IMAD.MOV R20, RZ, RZ, -R20 ;  /* 0x000000ffff147224 */ /* 0x000fe200078e0a14 */
[----:B------:R-:W-:Y:S02]  /*9430*/  LOP3.LUT R6, R15, R30, RZ, 0xc0, !PT ;  /* 0x0000001e0f067212 */ /* 0x000fe400078ec0ff */
[----:B------:R-:W-:Y:S01]  /*9440*/  LOP3.LUT R12, R12, R9, RZ, 0xc0, !PT ;  /* 0x000000090c0c7212 */ /* 0x000fe200078ec0ff */
[----:B------:R-:W-:Y:S02]  /*9450*/  IMAD.MOV R8, RZ, RZ, -R7 ;  /* 0x000000ffff087224 */ /* 0x000fe400078e0a07 */
[----:B------:R-:W-:Y:S02]  /*9460*/  IMAD R6, R24, R7, R6 ;  /* 0x0000000718067224 */ /* 0x000fe400078e0206 */
[----:B------:R-:W-:-:S02]  /*9470*/  IMAD.MOV.U32 R9, RZ, RZ, 0x1 ;  /* 0x00000001ff097424 */ /* 0x000fc400078e00ff */
[----:B------:R-:W-:Y:S02]  /*9480*/  @P0 IMAD R23, R22, R20, R5 ;  /* 0x0000001416170224 */ /* 0x000fe400078e0205 */
[----:B0-----:R-:W-:Y:S02]  /*9490*/  IMAD R5, R8, R28, R19 ;  /* 0x0000001c08057224 */ /* 0x001fe400078e0213 */
[----:B------:R-:W-:Y:S02]  /*94a0*/  IMAD R19, R6, R29, R23 ;  /* 0x0000001d06137224 */ /* 0x000fe400078e0217 */
[----:B------:R-:W-:Y:S02]  /*94b0*/  IMAD R6, R5, R21, R12 ;  /* 0x0000001505067224 */ /* 0x000fe400078e020c */
[----:B------:R-:W-:-:S03]  /*94c0*/  IMAD.MOV.U32 R8, RZ, RZ, R14 ;  /* 0x000000ffff087224 */ /* 0x000fc600078e000e */
[----:B------:R-:W-:Y:S02]  /*94d0*/  SEL R20, R6, R19, !P0 ;  /* 0x0000001306147207 */ /* 0x000fe40004000000 */
[----:B------:R-:W-:-:S07]  /*94e0*/  SEL R19, R19, R6, !P0 ;  /* 0x0000000613137207 */ /* 0x000fce0004000000 */
.L_x_260:
[----:B------:R-:W-:-:S08]  /*94f0*/  NOP ;  /* 0x0000000000007918 */ /* 0x000fd00000000000 */
[----:B------:R-:W0:-:S00]  /*9500*/  USETMAXREG.DEALLOC.CTAPOOL 0x28 ;  /* 0x00000028000079c8 */ /* 0x000e0000080e0500 */
[----:B0-----:R-:W-:-:S13]  /*9510*/  ISETP.NE.AND P0, PT, R0, RZ, PT ;  /* 0x000000ff0000720c */ /* 0x001fda0003f05270 */
[----:B------:R-:W-:Y:S05]  /*9520*/  @P0 EXIT ;  /* 0x000000000000094d */ /* 0x000fea0003800000 */
[----:B------:R-:W-:Y:S01]  /*9530*/  LOP3.LUT P0, RZ, R9, 0xff, RZ, 0xc0, !PT ;  /* 0x000000ff09ff7812 */ /* 0x000fe2000780c0ff */
[----:B------:R-:W-:Y:S02]  /*9540*/  IMAD.MOV.U32 R0, RZ, RZ, 0x1 ;  /* 0x00000001ff007424 */ /* 0x000fe400078e00ff */
[----:B------:R-:W-:-:S10]  /*9550*/  IMAD.MOV.U32 R12, RZ, RZ, RZ ;  /* 0x000000ffff0c7224 */ /* 0x000fd400078e00ff */
[----:B------:R-:W-:Y:S05]  /*9560*/  @!P0 BRA `(.L_x_263) ;  /* 0x0000000c00148947 */ /* 0x000fea0003800000 */
[----:B------:R-:W0:Y:S01]  /*9570*/  LDC R0, c[0x0][0x28c] ;  /* 0x0000a300ff007b82 */ /* 0x000e220000000800 */
[----:B------:R-:W-:Y:S01]  /*9580*/  LOP3.LUT P0, RZ, R3, 0x1f, RZ, 0xc0, !PT ;  /* 0x0000001f03ff7812 */ /* 0x000fe2000780c0ff */
[----:B------:R-:W-:Y:S01]  /*9590*/  ULDC UR5, c[0x0][0x658] ;  /* 0x0001960000057ab9 */ /* 0x000fe20000000800 */
[----:B------:R-:W-:Y:S01]  /*95a0*/  UMOV UR6, 0xffffffff ;  /* 0xffffffff00067882 */ /* 0x000fe20000000000 */
[----:B------:R-:W-:Y:S01]  /*95b0*/  BSSY B0, `(.L_x_263) ;  /* 0x00000c0000007945 */ /* 0x000fe20003800000 */
[----:B------:R-:W-:Y:S01]  /*95c0*/  USHF.L.U32 UR6, UR6, UR5, URZ ;  /* 0x0000000506067299 */ /* 0x000fe2000800063f */
[C---:B------:R-:W-:Y:S01]  /*95d0*/  ISETP.NE.AND P2, PT, R4.reuse, RZ, PT ;  /* 0x000000ff0400720c */ /* 0x040fe20003f45270 */
[----:B------:R-:W-:Y:S01]  /*95e0*/  IMAD.MOV.U32 R13, RZ, RZ, 0x1 ;  /* 0x00000001ff0d7424 */ /* 0x000fe200078e00ff */
[----:B------:R-:W-:Y:S01]  /*95f0*/  ISETP.NE.OR P0, PT, R4, RZ, !P0 ;  /* 0x000000ff0400720c */ /* 0x000fe20004705670 */
[----:B------:R-:W-:Y:S01]  /*9600*/  IMAD.MOV.U32 R12, RZ, RZ, RZ ;  /* 0x000000ffff0c7224 */ /* 0x000fe200078e00ff */
[----:B------:R-:W-:Y:S01]  /*9610*/  LOP3.LUT R11, R18, 0x2, RZ, 0xfc, !PT ;  /* 0x00000002120b7812 */ /* 0x000fe200078efcff */
[----:B------:R-:W-:Y:S01]  /*9620*/  ULDC UR4, c[0x0][0x600] ;  /* 0x0001800000047ab9 */ /* 0x000fe20000000800 */
[----:B------:R-:W-:Y:S01]  /*9630*/  UMOV UR7, 0x1 ;  /* 0x0000000100077882 */ /* 0x000fe20000000000 */
[----:B------:R-:W-:-:S02]  /*9640*/  UIADD3 UR15, UR4, -0x1, URZ ;  /* 0xffffffff040f7890 */ /* 0x000fc4000fffe03f */
[----:B------:R-:W-:Y:S02]  /*9650*/  USHF.L.U32 UR17, UR7, UR5, URZ ;  /* 0x0000000507117299 */ /* 0x000fe4000800063f */
[----:B------:R-:W-:Y:S01]  /*9660*/  ULOP3.LUT UR16, URZ, UR6, URZ, 0x33, !UPT ;  /* 0x000000063f107292 */ /* 0x000fe2000f8e333f */
[----:B------:R-:W-:Y:S01]  /*9670*/  ULDC.64 UR20, c[0x0][0x198] ;  /* 0x0000660000147ab9 */ /* 0x000fe20000000a00 */
[----:B0-----:R-:W-:-:S05]  /*9680*/  VIADD R0, R0, 0x3f ;  /* 0x0000003f00007836 */ /* 0x001fca0000000000 */
[----:B------:R-:W-:-:S04]  /*9690*/  SHF.R.S32.HI R3, RZ, 0x1f, R0 ;  /* 0x0000001fff037819 */ /* 0x000fc80000011400 */
[----:B------:R-:W-:Y:S01]  /*96a0*/  LEA.HI R3, R3, R0, RZ, 0x6 ;  /* 0x0000000003037211 */ /* 0x000fe200078f30ff */
[----:B------:R-:W-:-:S03]  /*96b0*/  IMAD.MOV.U32 R0, RZ, RZ, 0x1 ;  /* 0x00000001ff007424 */ /* 0x000fc600078e00ff */
[----:B------:R-:W-:-:S05]  /*96c0*/  SHF.R.S32.HI R3, RZ, 0x6, R3 ;  /* 0x00000006ff037819 */ /* 0x000fca0000011403 */
[----:B------:R-:W-:-:S07]  /*96d0*/  VIADD R10, R3, 0x1 ;  /* 0x00000001030a7836 */ /* 0x000fce0000000000 */
.L_x_275:
[----:B------:R-:W-:-:S03]  /*96e0*/  UMOV UR4, 0xffffffff ;  /* 0xffffffff00047882 */ /* 0x000fc60000000000 */
[----:B------:R-:W-:Y:S05]  /*96f0*/  BRA.DIV UR4, `(.L_x_264) ;  /* 0x00000012044c7947 */ /* 0x000fea000b800000 */
[----:B------:R-:W-:-:S13]  /*9700*/  ELECT P6, URZ, PT ;  /* 0x00000000003f782f */ /* 0x000fda00038c0000 */
.L_x_291:
[----:B------:R-:W0:Y:S01]  /*9710*/  LDC R4, c[0x0][0x28c] ;  /* 0x0000a300ff047b82 */ /* 0x000e220000000800 */
[----:B------:R-:W-:Y:S01]  /*9720*/  BSSY B1, `(.L_x_265) ;  /* 0x0000037000017945 */ /* 0x000fe20003800000 */
[----:B0-----:R-:W-:-:S13]  /*9730*/  ISETP.LT.OR P6, PT, R4, 0x1, !P6 ;  /* 0x000000010400780c */ /* 0x001fda00077c1670 */
[----:B------:R-:W-:Y:S05]  /*9740*/  @P6 BRA `(.L_x_266) ;  /* 0x0000000000d06947 */ /* 0x000fea0003800000 */
[----:B------:R-:W-:Y:S02]  /*9750*/  IMAD R20, R20, 0x70, RZ ;  /* 0x0000007014147824 */ /* 0x000fe400078e02ff */
[----:B------:R-:W-:Y:S02]  /*9760*/  IMAD.SHL.U32 R19, R19, 0x100, RZ ;  /* 0x0000010013137824 */ /* 0x000fe400078e00ff */
[----:B------:R-:W-:Y:S02]  /*9770*/  IMAD.MOV.U32 R21, RZ, RZ, RZ ;  /* 0x000000ffff157224 */ /* 0x000fe400078e00ff */
[----:B------:R-:W-:Y:S02]  /*9780*/  IMAD.MOV.U32 R4, RZ, RZ, R10 ;  /* 0x000000ffff047224 */ /* 0x000fe400078e000a */
[----:B------:R-:W-:Y:S02]  /*9790*/  IMAD.MOV.U32 R5, RZ, RZ, R0 ;  /* 0x000000ffff057224 */ /* 0x000fe400078e0000 */
[----:B------:R-:W-:-:S07]  /*97a0*/  IMAD.MOV.U32 R6, RZ, RZ, R12 ;  /* 0x000000ffff067224 */ /* 0x000fce00078e000c */
.L_x_270:
[----:B------:R-:W0:Y:S01]  /*97b0*/  S2R R14, SR_CgaCtaId ;  /* 0x00000000000e7919 */ /* 0x000e220000008800 */
[----:B------:R-:W-:Y:S01]  /*97c0*/  MOV R7, 0x400 ;  /* 0x0000040000077802 */ /* 0x000fe20000000f00 */
[----:B------:R-:W1:Y:S03]  /*97d0*/  @!P2 LDC R9, c[0x0][0x500] ;  /* 0x00014000ff09ab82 */ /* 0x000e660000000800 */
[----:B0-----:R-:W-:Y:S02]  /*97e0*/  LEA R15, R14, R7, 0x18 ;  /* 0x000000070e0f7211 */ /* 0x001fe400078ec0ff */
[----:B------:R-:W-:-:S03]  /*97f0*/  SHF.L.U32 R7, R5, 0x1f, RZ ;  /* 0x0000001f05077819 */ /* 0x000fc600000006ff */
[----:B------:R-:W-:-:S04]  /*9800*/  IMAD R14, R6, 0x8, R15 ;  /* 0x00000008060e7824 */ /* 0x000fc800078e020f */
[----:B------:R-:W0:Y:S02]  /*9810*/  SYNCS.PHASECHK.TRANS64.TRYWAIT P1, [R14+URZ+0x48], R7 ;  /* 0x000048070e0075a7 */ /* 0x000e24000802017f */
[----:B01----:R-:W-:Y:S05]  /*9820*/  @!P1 BRA `(.L_x_267) ;  /* 0x0000001000209947 */ /* 0x003fea0003800000 */
.L_x_292:
[----:B0-----:R-:W-:Y:S01]  /*9830*/  PRMT R7, R11, 0x9910, RZ ;  /* 0x000099100b077816 */ /* 0x001fe200000000ff */
[----:B------:R0:W-:Y:S03]  /*9840*/  @!P2 SYNCS.ARRIVE.TRANS64 RZ, [R14+URZ], R9 ;  /* 0x000000090effa9a7 */ /* 0x0001e6000800003f */
[----:B------:R-:W-:-:S13]  /*9850*/  ISETP.NE.AND P1, PT, R7, 0x2, PT ;  /* 0x000000020700780c */ /* 0x000fda0003f25270 */
[----:B0-----:R-:W-:Y:S05]  /*9860*/  @P1 BRA `(.L_x_268) ;  /* 0x0000000000041947 */ /* 0x001fea0003800000 */
[----:B------:R-:W-:Y:S01]  /*9870*/  BPT.TRAP 0x1 ;  /* 0x000000040000795c */ /* 0x000fe20000300000 */
.L_x_268:
[----:B------:R-:W-:Y:S05]  /*9880*/  @P0 BRA `(.L_x_269) ;  /* 0x0000000000040947 */ /* 0x000fea0003800000 */
[----:B------:R-:W-:Y:S01]  /*9890*/  BPT.TRAP 0x1 ;  /* 0x000000040000795c */ /* 0x000fe20000300000 */
.L_x_269:
[--C-:B------:R-:W-:Y:S01]  /*98a0*/  IMAD R7, R6, 0x4000, R15.reuse ;  /* 0x0000400006077824 */ /* 0x100fe200078e020f */
[----:B------:R-:W-:Y:S01]  /*98b0*/  R2UR UR9, R14 ;  /* 0x000000000e0972ca */ /* 0x000fe200000e0000 */
[----:B------:R-:W-:Y:S01]  /*98c0*/  IMAD R15, R6, 0x1c00, R15 ;  /* 0x00001c00060f7824 */ /* 0x000fe200078e020f */
[----:B------:R-:W-:Y:S01]  /*98d0*/  UIADD3 UR4, UP0, UR20, 0xf0, URZ ;  /* 0x000000f014047890 */ /* 0x000fe2000ff1e03f */
[----:B------:R-:W-:Y:S01]  /*98e0*/  VIADD R4, R4, 0xffffffff ;  /* 0xffffffff04047836 */ /* 0x000fe20000000000 */
[----:B------:R-:W-:Y:S01]  /*98f0*/  R2UR UR5, R7 ;  /* 0x00000000070572ca */ /* 0x000fe200000e0000 */
[----:B------:R-:W-:Y:S01]  /*9900*/  UIADD3 UR22, UP1, UR20, 0x1f0, URZ ;  /* 0x000001f014167890 */ /* 0x000fe2000ff3e03f */
[----:B------:R-:W-:Y:S01]  /*9910*/  R2UR UR8, R15 ;  /* 0x000000000f0872ca */ /* 0x000fe200000e0000 */
[----:B------:R-:W-:Y:S01]  /*9920*/  VIADD R6, R6, 0x1 ;  /* 0x0000000106067836 */ /* 0x000fe20000000000 */
[----:B------:R-:W-:Y:S01]  /*9930*/  R2UR UR11, R19 ;  /* 0x00000000130b72ca */ /* 0x000fe200000e0000 */
[----:B------:R-:W-:Y:S01]  /*9940*/  UIADD3.X UR23, URZ, UR21, URZ, UP1, !UPT ;  /* 0x000000153f177290 */ /* 0x000fe20008ffe43f */
[C---:B------:R-:W-:Y:S01]  /*9950*/  R2UR UR10, R21.reuse ;  /* 0x00000000150a72ca */ /* 0x040fe200000e0000 */
[----:B------:R-:W-:Y:S01]  /*9960*/  UMOV UR6, 0x0 ;  /* 0x0000000000067882 */ /* 0x000fe20000000000 */
[----:B------:R-:W-:Y:S01]  /*9970*/  R2UR UR12, R8 ;  /* 0x00000000080c72ca */ /* 0x000fe200000e0000 */
[----:B------:R-:W-:Y:S01]  /*9980*/  UMOV UR7, 0x10000000 ;  /* 0x1000000000077882 */ /* 0x000fe20000000000 */
[----:B------:R-:W-:Y:S01]  /*9990*/  R2UR UR18, R20 ;  /* 0x00000000141272ca */ /* 0x000fe200000e0000 */
[----:B------:R-:W-:Y:S01]  /*99a0*/  VIADD R21, R21, 0x40 ;  /* 0x0000004015157836 */ /* 0x000fe20000000000 */
[----:B------:R-:W-:Y:S01]  /*99b0*/  ISETP.GT.AND P3, PT, R4, 0x1, PT ;  /* 0x000000010400780c */ /* 0x000fe20003f64270 */
[----:B------:R-:W-:Y:S01]  /*99c0*/  UIADD3 UR13, UR5, 0x180, URZ ;  /* 0x00000180050d7890 */ /* 0x000fe2000fffe03f */
[----:B------:R-:W-:Y:S01]  /*99d0*/  ISETP.NE.AND P1, PT, R6, 0x9, PT ;  /* 0x000000090600780c */ /* 0x000fe20003f25270 */
[----:B------:R-:W-:-:S02]  /*99e0*/  UIADD3.X UR5, URZ, UR21, URZ, UP0, !UPT ;  /* 0x000000153f057290 */ /* 0x000fc400087fe43f */
[----:B------:R-:W-:Y:S01]  /*99f0*/  UIADD3 UR14, UR8, 0x24180, URZ ;  /* 0x00024180080e7890 */ /* 0x000fe2000fffe03f */
[----:B------:R-:W-:Y:S02]  /*9a00*/  SEL R14, RZ, 0x1, P1 ;  /* 0x00000001ff0e7807 */ /* 0x000fe40000800000 */
[----:B------:R-:W-:Y:S01]  /*9a10*/  UMOV UR8, UR13 ;  /* 0x0000000d00087c82 */ /* 0x000fe20008000000 */
[----:B------:R-:W-:Y:S02]  /*9a20*/  SEL R6, R6, RZ, P1 ;  /* 0x000000ff06067207 */ /* 0x000fe40000800000 */
[----:B------:R-:W-:Y:S01]  /*9a30*/  LOP3.LUT R5, R5, R14, RZ, 0x3c, !PT ;  /* 0x0000000e05057212 */ /* 0x000fe200078e3cff */
[----:B------:R0:W-:Y:S02]  /*9a40*/  UTMALDG.3D [UR8], [UR4], desc[UR6] ;  /* 0x00000608040075b4 */ /* 0x0001e40008011000 */
[----:B0-----:R-:W-:Y:S01]  /*9a50*/  UMOV UR8, UR14 ;  /* 0x0000000e00087c82 */ /* 0x001fe20008000000 */
[----:B------:R-:W-:-:S02]  /*9a60*/  UMOV UR11, UR18 ;  /* 0x00000012000b7c82 */ /* 0x000fc40008000000 */
[----:B------:R0:W-:Y:S02]  /*9a70*/  UTMALDG.3D [UR8], [UR22], desc[UR6] ;  /* 0x00000608160075b4 */ /* 0x0001e40008011000 */
[----:B0-----:R-:W-:Y:S05]  /*9a80*/  @P3 BRA `(.L_x_270) ;  /* 0xfffffffc00483947 */ /* 0x001fea000383ffff */
.L_x_266:
[----:B------:R-:W-:Y:S05]  /*9a90*/  BSYNC B1 ;  /* 0x0000000000017941 */ /* 0x000fea0003800000 */
.L_x_265:
[----:B------:R-:W-:Y:S01]  /*9aa0*/  LOP3.LUT P3, RZ, R13, 0xff, RZ, 0xc0, !PT ;  /* 0x000000ff0dff7812 */ /* 0x000fe2000786c0ff */
[----:B------:R-:W-:Y:S01]  /*9ab0*/  IMAD.IADD R12, R3, 0x1, R12 ;  /* 0x00000001030c7824 */ /* 0x000fe200078e020c */
[----:B------:R-:W-:Y:S01]  /*9ac0*/  IADD3 R16, P4, R16, UR42, RZ ;  /* 0x0000002a10107c10 */ /* 0x000fe2000ff9e0ff */
[----:B------:R-:W-:Y:S01]  /*9ad0*/  ULDC.64 UR4, c[0x0][0x650] ;  /* 0x0001940000047ab9 */ /* 0x000fe20000000a00 */
[----:B------:R-:W-:Y:S01]  /*9ae0*/  BSSY B1, `(.L_x_271) ;  /* 0x000006a000017945 */ /* 0x000fe20003800000 */
[----:B------:R-:W-:Y:S01]  /*9af0*/  IMAD.MOV.U32 R19, RZ, RZ, -0x1 ;  /* 0xffffffffff137424 */ /* 0x000fe200078e00ff */
[----:B------:R-:W-:Y:S01]  /*9b00*/  ISETP.GT.U32.AND P1, PT, R12, 0x8, PT ;  /* 0x000000080c00780c */ /* 0x000fe20003f24070 */
[----:B------:R-:W-:Y:S01]  /*9b10*/  IMAD.MOV.U32 R20, RZ, RZ, -0x1 ;  /* 0xffffffffff147424 */ /* 0x000fe200078e00ff */
[----:B------:R-:W-:Y:S01]  /*9b20*/  IADD3.X R17, R17, UR38, RZ, P4, !PT ;  /* 0x0000002611117c10 */ /* 0x000fe2000a7fe4ff */
[----:B------:R-:W-:Y:S01]  /*9b30*/  IMAD.MOV.U32 R8, RZ, RZ, -0x1 ;  /* 0xffffffffff087424 */ /* 0x000fe200078e00ff */
[----:B------:R-:W-:-:S02]  /*9b40*/  ISETP.LT.U32.AND P1, PT, R3, 0x9, P1 ;  /* 0x000000090300780c */ /* 0x000fc40000f21070 */
[----:B------:R-:W-:Y:S01]  /*9b50*/  PRMT R13, RZ, 0x7610, R13 ;  /* 0x00007610ff0d7816 */ /* 0x000fe2000000000d */
[----:B------:R-:W0:Y:S01]  /*9b60*/  @P3 S2R R5, SR_CgaCtaId ;  /* 0x0000000000053919 */ /* 0x000e220000008800 */
[----:B------:R-:W-:-:S04]  /*9b70*/  @P3 MOV R4, 0x400 ;  /* 0x0000040000043802 */ /* 0x000fc80000000f00 */
[----:B0-----:R-:W-:Y:S01]  /*9b80*/  @P3 LEA R6, R5, R4, 0x18 ;  /* 0x0000000405063211 */ /* 0x001fe200078ec0ff */
[----:B------:R-:W-:-:S03]  /*9b90*/  IMAD.WIDE.U32 R4, R12, 0x38e38e39, RZ ;  /* 0x38e38e390c047825 */ /* 0x000fc600078e00ff */
[----:B------:R0:W-:Y:S01]  /*9ba0*/  @P3 SYNCS.ARRIVE.TRANS64.A1T0 RZ, [R6+URZ+0xa8], RZ ;  /* 0x0000a8ff06ff39a7 */ /* 0x0001e2000810003f */
[----:B------:R-:W-:Y:S02]  /*9bb0*/  ISETP.GE.U32.AND P3, PT, R3, 0x9, PT ;  /* 0x000000090300780c */ /* 0x000fe40003f66070 */
[----:B------:R-:W-:Y:S02]  /*9bc0*/  SHF.R.U32.HI R7, RZ, 0x1, R5 ;  /* 0x00000001ff077819 */ /* 0x000fe40000011605 */
[----:B------:R-:W-:Y:S02]  /*9bd0*/  SEL R5, RZ, 0x1, !P1 ;  /* 0x00000001ff057807 */ /* 0x000fe40004800000 */
[----:B------:R-:W-:Y:S01]  /*9be0*/  ISETP.GE.U32.AND P1, PT, R16, UR4, PT ;  /* 0x0000000410007c0c */ /* 0x000fe2000bf26070 */
[----:B------:R-:W-:Y:S01]  /*9bf0*/  IMAD R12, R7, -0x9, R12 ;  /* 0xfffffff7070c7824 */ /* 0x000fe200078e020c */
[----:B------:R-:W-:Y:S02]  /*9c00*/  LOP3.LUT R0, R0, R5, RZ, 0x3c, !PT ;  /* 0x0000000500007212 */ /* 0x000fe400078e3cff */
[----:B------:R-:W-:-:S02]  /*9c10*/  ISETP.GE.U32.AND.EX P1, PT, R17, UR5, PT, P1 ;  /* 0x0000000511007c0c */ /* 0x000fc4000bf26110 */
[----:B------:R-:W-:Y:S02]  /*9c20*/  PRMT R4, RZ, 0x7610, R4 ;  /* 0x00007610ff047816 */ /* 0x000fe40000000004 */
[----:B------:R-:W-:-:S09]  /*9c30*/  @P3 LOP3.LUT R0, R0, 0x1, R7, 0x78, !PT ;  /* 0x0000000100003812 */ /* 0x000fd200078e7807 */
[----:B0-----:R-:W-:Y:S05]  /*9c40*/  @P1 BRA `(.L_x_272) ;  /* 0x00000004004c1947 */ /* 0x001fea0003800000 */
[----:B------:R-:W-:Y:S01]  /*9c50*/  ULDC.64 UR4, c[0x0][0x628] ;  /* 0x00018a0000047ab9 */ /* 0x000fe20000000a00 */
[----:B------:R-:W0:Y:S01]  /*9c60*/  S2R R15, SR_CTAID.X ;  /* 0x00000000000f7919 */ /* 0x000e220000002500 */
[----:B------:R-:W-:Y:S01]  /*9c70*/  ISETP.NE.U32.AND P1, PT, RZ, UR4, PT ;  /* 0x00000004ff007c0c */ /* 0x000fe2000bf25070 */
[----:B------:R-:W-:Y:S01]  /*9c80*/  ULDC UR7, c[0x0][0x630] ;  /* 0x00018c0000077ab9 */ /* 0x000fe20000000800 */
[----:B------:R-:W-:Y:S01]  /*9c90*/  IMAD.MOV.U32 R4, RZ, RZ, R16 ;  /* 0x000000ffff047224 */ /* 0x000fe200078e0010 */
[----:B------:R-:W1:Y:S01]  /*9ca0*/  S2R R14, SR_CTAID.Y ;  /* 0x00000000000e7919 */ /* 0x000e620000002600 */
[----:B------:R-:W-:Y:S01]  /*9cb0*/  ISETP.NE.AND.EX P1, PT, RZ, UR5, PT, P1 ;  /* 0x00000005ff007c0c */ /* 0x000fe2000bf25310 */
[----:B------:R-:W-:-:S12]  /*9cc0*/  IMAD.MOV.U32 R5, RZ, RZ, R17 ;  /* 0x000000ffff057224 */ /* 0x000fd800078e0011 */
[----:B------:R-:W-:Y:S05]  /*9cd0*/  @!P1 BRA `(.L_x_273) ;  /* 0x0000000000289947 */ /* 0x000fea0003800000 */
[----:B------:R-:W-:Y:S02]  /*9ce0*/  ULDC UR6, c[0x0][0x634] ;  /* 0x00018d0000067ab9 */ /* 0x000fe40000000800 */
[----:B------:R-:W-:-:S05]  /*9cf0*/  IADD3 R9, P1, R16, UR6, RZ ;  /* 0x0000000610097c10 */ /* 0x000fca000ff3e0ff */
[----:B------:R-:W-:-:S04]  /*9d00*/  IMAD.X R19, RZ, RZ, R17, P1 ;  /* 0x000000ffff137224 */ /* 0x000fc800008e0611 */
[----:B------:R-:W-:-:S04]  /*9d10*/  IMAD.WIDE.U32 R6, R19, UR4, RZ ;  /* 0x0000000413067c25 */ /* 0x000fc8000f8e00ff */
[----:B------:R-:W-:-:S04]  /*9d20*/  IMAD.WIDE.U32 R6, P1, R9, UR5, R6 ;  /* 0x0000000509067c25 */ /* 0x000fc8000f820006 */
[----:B------:R-:W-:-:S04]  /*9d30*/  IMAD.WIDE.U32 R8, R9, UR4, RZ ;  /* 0x0000000409087c25 */ /* 0x000fc8000f8e00ff */
[----:B------:R-:W-:Y:S01]  /*9d40*/  IMAD.X R5, RZ, RZ, RZ, P1 ;  /* 0x000000ffff057224 */ /* 0x000fe200008e06ff */
[----:B------:R-:W-:Y:S01]  /*9d50*/  IADD3 RZ, P1, R9, R6, RZ ;  /* 0x0000000609ff7210 */ /* 0x000fe20007f3e0ff */
[----:B------:R-:W-:-:S04]  /*9d60*/  IMAD.MOV.U32 R4, RZ, RZ, R7 ;  /* 0x000000ffff047224 */ /* 0x000fc800078e0007 */
[----:B------:R-:W-:-:S08]  /*9d70*/  IMAD.WIDE.U32.X R4, R19, UR5, R4, P1 ;  /* 0x0000000513047c25 */ /* 0x000fd000088e0404 */
.L_x_273:
[--C-:B------:R-:W-:Y:S01]  /*9d80*/  SHF.R.U64 R8, R4, UR7, R5.reuse ;  /* 0x0000000704087c19 */ /* 0x100fe20008001205 */
[----:B------:R-:W-:Y:S01]  /*9d90*/  ULDC.64 UR4, c[0x0][0x620] ;  /* 0x0001880000047ab9 */ /* 0x000fe20000000a00 */
[----:B------:R-:W-:Y:S01]  /*9da0*/  SHF.R.U32.HI R4, RZ, UR7, R5 ;  /* 0x00000007ff047c19 */ /* 0x000fe20008011605 */
[----:B------:R-:W2:Y:S01]  /*9db0*/  LDC R24, c[0x0][0x144] ;  /* 0x00005100ff187b82 */ /* 0x000ea20000000800 */
[----:B------:R-:W-:Y:S01]  /*9dc0*/  IADD3 R7, P1, RZ, -R8, RZ ;  /* 0x80000008ff077210 */ /* 0x000fe20007f3e0ff */
[----:B------:R-:W-:Y:S01]  /*9dd0*/  ULDC.64 UR8, c[0x0][0x640] ;  /* 0x0001900000087ab9 */ /* 0x000fe20000000a00 */
[----:B0-----:R-:W-:Y:S01]  /*9de0*/  I2FP.F32.U32 R9, R15 ;  /* 0x0000000f00097245 */ /* 0x001fe20000201000 */
[----:B------:R-:W-:Y:S02]  /*9df0*/  ULDC UR6, c[0x0][0x608] ;  /* 0x0001820000067ab9 */ /* 0x000fe40000000800 */
[----:B------:R-:W-:Y:S01]  /*9e00*/  IMAD.X R4, RZ, RZ, ~R4, P1 ;  /* 0x000000ffff047224 */ /* 0x000fe200008e0e04 */
[----:B------:R-:W-:Y:S01]  /*9e10*/  ISETP.NE.U32.AND P1, PT, RZ, UR8, PT ;  /* 0x00000008ff007c0c */ /* 0x000fe2000bf25070 */
[----:B------:R-:W0:Y:S02]  /*9e20*/  LDC R21, c[0x0][0x148] ;  /* 0x00005200ff157b82 */ /* 0x000e240000000800 */
[----:B------:R-:W-:Y:S01]  /*9e30*/  IMAD R6, R4, UR4, RZ ;  /* 0x0000000404067c24 */ /* 0x000fe2000f8e02ff */
[----:B------:R-:W-:Y:S01]  /*9e40*/  ISETP.NE.AND.EX P1, PT, RZ, UR9, PT, P1 ;  /* 0x00000009ff007c0c */ /* 0x000fe2000bf25310 */
[----:B------:R-:W-:Y:S01]  /*9e50*/  IMAD.WIDE.U32 R4, R7, UR4, R16 ;  /* 0x0000000407047c25 */ /* 0x000fe2000f8e0010 */
[----:B------:R-:W-:-:S03]  /*9e60*/  ULDC UR4, c[0x0][0x150] ;  /* 0x0000540000047ab9 */ /* 0x000fc60000000800 */
[----:B------:R-:W-:Y:S02]  /*9e70*/  IMAD R7, R7, UR5, R6 ;  /* 0x0000000507077c24 */ /* 0x000fe4000f8e0206 */
[----:B------:R-:W-:Y:S01]  /*9e80*/  FMUL R6, R9, UR4 ;  /* 0x0000000409067c20 */ /* 0x000fe20008400000 */
[----:B------:R-:W-:Y:S01]  /*9e90*/  ULDC UR4, c[0x0][0x618] ;  /* 0x0001860000047ab9 */ /* 0x000fe20000000800 */
[----:B------:R-:W-:Y:S01]  /*9ea0*/  ULDC UR5, c[0x0][0x154] ;  /* 0x0000550000057ab9 */ /* 0x000fe20000000800 */
[----:B------:R-:W-:-:S03]  /*9eb0*/  IMAD.IADD R5, R5, 0x1, R7 ;  /* 0x0000000105057824 */ /* 0x000fc600078e0207 */
[----:B------:R-:W3:Y:S02]  /*9ec0*/  F2I.U32.TRUNC.NTZ R6, R6 ;  /* 0x0000000600067305 */ /* 0x000ee4000020f000 */
[----:B------:R-:W-:Y:S02]  /*9ed0*/  SHF.R.U64 R9, R4, UR4, R5 ;  /* 0x0000000404097c19 */ /* 0x000fe40008001205 */
[----:B-1----:R-:W-:-:S05]  /*9ee0*/  I2FP.F32.U32 R4, R14 ;  /* 0x0000000e00047245 */ /* 0x002fca0000201000 */
[----:B------:R-:W-:Y:S01]  /*9ef0*/  FMUL R22, R4, UR5 ;  /* 0x0000000504167c20 */ /* 0x000fe20008400000 */
[----:B------:R-:W-:Y:S01]  /*9f00*/  SHF.R.U32.HI R4, RZ, UR4, R5 ;  /* 0x00000004ff047c19 */ /* 0x000fe20008011605 */
[----:B------:R-:W-:-:S03]  /*9f10*/  ULDC UR4, c[0x0][0x658] ;  /* 0x0001960000047ab9 */ /* 0x000fc60000000800 */
[--C-:B------:R-:W-:Y:S01]  /*9f20*/  SHF.R.U64 R20, R9, UR6, R4.reuse ;  /* 0x0000000609147c19 */ /* 0x100fe20008001204 */
[----:B------:R-:W1:Y:S01]  /*9f30*/  F2I.U32.TRUNC.NTZ R22, R22 ;  /* 0x0000001600167305 */ /* 0x000e62000020f000 */
[----:B------:R-:W-:Y:S01]  /*9f40*/  SHF.R.U32.HI R5, RZ, UR6, R4 ;  /* 0x00000006ff057c19 */ /* 0x000fe20008011604 */
[----:B---3--:R-:W-:-:S03]  /*9f50*/  IMAD.MOV R6, RZ, RZ, -R6 ;  /* 0x000000ffff067224 */ /* 0x008fc600078e0a06 */
[----:B------:R-:W-:Y:S01]  /*9f60*/  SHF.R.U64 R19, R20, UR4, R5 ;  /* 0x0000000414137c19 */ /* 0x000fe20008001205 */
[----:B--2---:R-:W-:Y:S01]  /*9f70*/  IMAD R15, R24, R6, R15 ;  /* 0x00000006180f7224 */ /* 0x004fe200078e020f */
[----:B------:R-:W-:-:S03]  /*9f80*/  SHF.R.U32.HI R23, RZ, UR4, R5 ;  /* 0x00000004ff177c19 */ /* 0x000fc60008011605 */
[----:B------:R-:W-:Y:S02]  /*9f90*/  IMAD.MOV.U32 R4, RZ, RZ, R19 ;  /* 0x000000ffff047224 */ /* 0x000fe400078e0013 */
[----:B------:R-:W-:Y:S01]  /*9fa0*/  IMAD.MOV.U32 R5, RZ, RZ, R23 ;  /* 0x000000ffff057224 */ /* 0x000fe200078e0017 */
[----:B-1----:R-:W-:Y:S06]  /*9fb0*/  @!P1 BRA `(.L_x_274) ;  /* 0x0000000000289947 */ /* 0x002fec0003800000 */
[----:B------:R-:W-:Y:S02]  /*9fc0*/  ULDC UR4, c[0x0][0x64c] ;  /* 0x0001930000047ab9 */ /* 0x000fe40000000800 */
[----:B------:R-:W-:-:S05]  /*9fd0*/  IADD3 R5, P1, R19, UR4, RZ ;  /* 0x0000000413057c10 */ /* 0x000fca000ff3e0ff */
[----:B------:R-:W-:-:S04]  /*9fe0*/  IMAD.X R23, RZ, RZ, R23, P1 ;  /* 0x000000ffff177224 */ /* 0x000fc800008e0617 */
[----:B------:R-:W-:-:S04]  /*9ff0*/  IMAD.WIDE.U32 R6, R23, UR8, RZ ;  /* 0x0000000817067c25 */ /* 0x000fc8000f8e00ff */
[----:B------:R-:W-:-:S04]  /*a000*/  IMAD.WIDE.U32 R6, P1, R5, UR9, R6 ;  /* 0x0000000905067c25 */ /* 0x000fc8000f820006 */
[----:B------:R-:W-:-:S04]  /*a010*/  IMAD.WIDE.U32 R4, R5, UR8, RZ ;  /* 0x0000000805047c25 */ /* 0x000fc8000f8e00ff */
[----:B------:R-:W-:Y:S01]  /*a020*/  IMAD.MOV.U32 R4, RZ, RZ, R7 ;  /* 0x000000ffff047224 */ /* 0x000fe200078e0007 */
[----:B------:R-:W-:Y:S01]  /*a030*/  IADD3 RZ, P3, R5, R6, RZ ;  /* 0x0000000605ff7210 */ /* 0x000fe20007f7e0ff */
[----:B------:R-:W-:-:S04]  /*a040*/  IMAD.X R5, RZ, RZ, RZ, P1 ;  /* 0x000000ffff057224 */ /* 0x000fc800008e06ff */
[----:B------:R-:W-:-:S08]  /*a050*/  IMAD.WIDE.U32.X R4, R23, UR9, R4, P3 ;  /* 0x0000000917047c25 */ /* 0x000fd000098e0404 */
.L_x_274:
[----:B------:R-:W-:Y:S01]  /*a060*/  ISETP.NE.AND P1, PT, R2, 0x1, PT ;  /* 0x000000010200780c */ /* 0x000fe20003f25270 */
[----:B------:R-:W-:Y:S01]  /*a070*/  ULDC UR4, c[0x0][0x648] ;  /* 0x0001920000047ab9 */ /* 0x000fe20000000800 */
[----:B------:R-:W-:Y:S01]  /*a080*/  LOP3.LUT R20, R20, UR16, RZ, 0xc0, !PT ;  /* 0x0000001014147c12 */ /* 0x000fe2000f8ec0ff */
[----:B------:R-:W-:Y:S01]  /*a090*/  IMAD.MOV R22, RZ, RZ, -R22 ;  /* 0x000000ffff167224 */ /* 0x000fe200078e0a16 */
[----:B------:R-:W-:Y:S01]  /*a0a0*/  SHF.R.U64 R5, R4, UR4, R5 ;  /* 0x0000000404057c19 */ /* 0x000fe20008001205 */
[----:B------:R-:W-:Y:S01]  /*a0b0*/  ULDC UR4, c[0x0][0x638] ;  /* 0x00018e0000047ab9 */ /* 0x000fe20000000800 */
[----:B------:R-:W-:Y:S01]  /*a0c0*/  LOP3.LUT R6, R9, UR15, RZ, 0xc0, !PT ;  /* 0x0000000f09067c12 */ /* 0x000fe2000f8ec0ff */
[----:B------:R-:W-:Y:S02]  /*a0d0*/  ULDC UR5, c[0x0][0x610] ;  /* 0x0001840000057ab9 */ /* 0x000fe40000000800 */
[----:B------:R-:W-:Y:S02]  /*a0e0*/  IMAD.MOV R4, RZ, RZ, -R5 ;  /* 0x000000ffff047224 */ /* 0x000fe400078e0a05 */
[----:B------:R-:W-:-:S02]  /*a0f0*/  IMAD R20, R5, UR17, R20 ;  /* 0x0000001105147c24 */ /* 0x000fc4000f8e0214 */
[----:B0-----:R-:W-:Y:S02]  /*a100*/  @P1 IMAD R15, R21, R22, R14 ;  /* 0x00000016150f1224 */ /* 0x001fe400078e020e */
[----:B------:R-:W-:Y:S01]  /*a110*/  IMAD R19, R4, UR4, R19 ;  /* 0x0000000404137c24 */ /* 0x000fe2000f8e0213 */
[----:B------:R-:W-:Y:S01]  /*a120*/  ULDC UR4, c[0x0][0x600] ;  /* 0x0001800000047ab9 */ /* 0x000fe20000000800 */
[----:B------:R-:W-:Y:S02]  /*a130*/  IMAD R15, R20, UR5, R15 ;  /* 0x00000005140f7c24 */ /* 0x000fe4000f8e020f */
[----:B------:R-:W-:Y:S02]  /*a140*/  IMAD R6, R19, UR4, R6 ;  /* 0x0000000413067c24 */ /* 0x000fe4000f8e0206 */
[----:B------:R-:W-:-:S03]  /*a150*/  IMAD.MOV.U32 R4, RZ, RZ, 0x1 ;  /* 0x00000001ff047424 */ /* 0x000fc600078e00ff */
[----:B------:R-:W-:Y:S02]  /*a160*/  SEL R20, R6, R15, !P1 ;  /* 0x0000000f06147207 */ /* 0x000fe40004800000 */
[----:B------:R-:W-:-:S07]  /*a170*/  SEL R19, R15, R6, !P1 ;  /* 0x000000060f137207 */ /* 0x000fce0004800000 */
.L_x_272:
[----:B------:R-:W-:Y:S05]  /*a180*/  BSYNC B1 ;  /* 0x0000000000017941 */ /* 0x000fea0003800000 */
.L_x_271:
[----:B------:R-:W-:-:S13]  /*a190*/  LOP3.LUT P1, RZ, R4, 0xff, RZ, 0xc0, !PT ;  /* 0x000000ff04ff7812 */ /* 0x000fda000782c0ff */
[----:B------:R-:W-:Y:S05]  /*a1a0*/  @P1 BRA `(.L_x_275) ;  /* 0xfffffff4004c1947 */ /* 0x000fea000383ffff */
[----:B------:R-:W-:Y:S05]  /*a1b0*/  BSYNC B0 ;  /* 0x0000000000007941 */ /* 0x000fea0003800000 */
.L_x_263:
[----:B------:R-:W-:-:S03]  /*a1c0*/  UMOV UR4, 0xffffffff ;  /* 0xffffffff00047882 */ /* 0x000fc60000000000 */
[----:B------:R-:W-:Y:S05]  /*a1d0*/  BRA.DIV UR4, `(.L_x_276) ;  /* 0x0000000604c87947 */ /* 0x000fea000b800000 */
[----:B------:R-:W-:-:S13]  /*a1e0*/  ELECT P6, URZ, PT ;  /* 0x00000000003f782f */ /* 0x000fda00038c0000 */
.L_x_295:
[----:B------:R-:W-:Y:S04]  /*a1f0*/  BSSY B0, `(.L_x_277) ;  /* 0x0000058000007945 */ /* 0x000fe80003800000 */
[----:B------:R-:W-:Y:S05]  /*a200*/  @!P6 BRA `(.L_x_278) ;  /* 0x000000040058e947 */ /* 0x000fea0003800000 */
[----:B------:R-:W-:-:S04]  /*a210*/  LOP3.LUT R18, R18, 0x2, RZ, 0xfc, !PT ;  /* 0x0000000212127812 */ /* 0x000fc800078efcff */
[----:B------:R-:W-:-:S13]  /*a220*/  ISETP.NE.AND P0, PT, R18, 0x3, PT ;  /* 0x000000031200780c */ /* 0x000fda0003f05270 */
[----:B------:R-:W-:Y:S05]  /*a230*/  @!P0 BRA `(.L_x_279) ;  /* 0x0000000000048947 */ /* 0x000fea0003800000 */
[----:B------:R-:W-:Y:S01]  /*a240*/  BPT.TRAP 0x1 ;  /* 0x000000040000795c */ /* 0x000fe20000300000 */
.L_x_279:
[----:B------:R-:W0:Y:S01]  /*a250*/  S2R R3, SR_CgaCtaId ;  /* 0x0000000000037919 */ /* 0x000e220000008800 */
[----:B------:R-:W-:-:S04]  /*a260*/  MOV R2, 0x400 ;  /* 0x0000040000027802 */ /* 0x000fc80000000f00 */
[----:B0-----:R-:W-:Y:S02]  /*a270*/  LEA R3, R3, R2, 0x18 ;  /* 0x0000000203037211 */ /* 0x001fe400078ec0ff */
[----:B------:R-:W-:-:S03]  /*a280*/  SHF.L.U32 R2, R0, 0x1f, RZ ;  /* 0x0000001f00027819 */ /* 0x000fc600000006ff */
[----:B------:R-:W-:-:S04]  /*a290*/  VIADD R3, R3, 0x48 ;  /* 0x0000004803037836 */ /* 0x000fc80000000000 */
[C---:B------:R-:W-:Y:S02]  /*a2a0*/  IMAD R7, R12.reuse, 0x8, R3 ;  /* 0x000000080c077824 */ /* 0x040fe400078e0203 */
[----:B------:R-:W-:Y:S02]  /*a2b0*/  VIADD R12, R12, 0x1 ;  /* 0x000000010c0c7836 */ /* 0x000fe40000000000 */
[----:B------:R-:W0:Y:S03]  /*a2c0*/  SYNCS.PHASECHK.TRANS64.TRYWAIT P0, [R7+URZ], R2 ;  /* 0x00000002070075a7 */ /* 0x000e26000800017f */
[----:B------:R-:W-:-:S04]  /*a2d0*/  ISETP.NE.AND P1, PT, R12, 0x9, PT ;  /* 0x000000090c00780c */ /* 0x000fc80003f25270 */
[----:B------:R-:W-:Y:S02]  /*a2e0*/  SEL R5, RZ, 0x1, P1 ;  /* 0x00000001ff057807 */ /* 0x000fe40000800000 */
[----:B------:R-:W-:Y:S02]  /*a2f0*/  SEL R12, R12, RZ, P1 ;  /* 0x000000ff0c0c7207 */ /* 0x000fe40000800000 */
[----:B------:R-:W-:-:S03]  /*a300*/  LOP3.LUT R5, R0, R5, RZ, 0x3c, !PT ;  /* 0x0000000500057212 */ /* 0x000fc600078e3cff */
[----:B------:R-:W-:Y:S01]  /*a310*/  IMAD R9, R12, 0x8, R3 ;  /* 0x000000080c097824 */ /* 0x000fe200078e0203 */
[----:B------:R-:W-:Y:S01]  /*a320*/  SHF.L.U32 R4, R5, 0x1f, RZ ;  /* 0x0000001f05047819 */ /* 0x000fe200000006ff */
[----:B0-----:R-:W-:Y:S06]  /*a330*/  @!P0 BRA `(.L_x_280) ;  /* 0x0000000400908947 */ /* 0x001fec0003800000 */
.L_x_296:
[----:B------:R-:W1:Y:S01]  /*a340*/  SYNCS.PHASECHK.TRANS64.TRYWAIT P0, [R9+URZ], R4 ;  /* 0x00000004090075a7 */ /* 0x000e62000800017f */
[----:B------:R-:W-:-:S05]  /*a350*/  VIADD R0, R12, 0x1 ;  /* 0x000000010c007836 */ /* 0x000fca0000000000 */
[----:B------:R-:W-:-:S04]  /*a360*/  ISETP.NE.AND P1, PT, R0, 0x9, PT ;  /* 0x000000090000780c */ /* 0x000fc80003f25270 */
[----:B0-----:R-:W-:Y:S02]  /*a370*/  SEL R2, RZ, 0x1, P1 ;  /* 0x00000001ff027807 */ /* 0x001fe40000800000 */
[----:B------:R-:W-:Y:S02]  /*a380*/  SEL R0, R0, RZ, P1 ;  /* 0x000000ff00007207 */ /* 0x000fe40000800000 */
[----:B------:R-:W-:-:S03]  /*a390*/  LOP3.LUT R7, R5, R2, RZ, 0x3c, !PT ;  /* 0x0000000205077212 */ /* 0x000fc600078e3cff */
[----:B------:R-:W-:Y:S01]  /*a3a0*/  IMAD R6, R0, 0x8, R3 ;  /* 0x0000000800067824 */ /* 0x000fe200078e0203 */
[----:B------:R-:W-:Y:S01]  /*a3b0*/  SHF.L.U32 R5, R7, 0x1f, RZ ;  /* 0x0000001f07057819 */ /* 0x000fe200000006ff */
[----:B-1----:R-:W-:Y:S06]  /*a3c0*/  @!P0 BRA `(.L_x_281) ;  /* 0x0000000400808947 */ /* 0x002fec0003800000 */
.L_x_297:
[----:B------:R-:W1:Y:S01]  /*a3d0*/  SYNCS.PHASECHK.TRANS64.TRYWAIT P0, [R6+URZ], R5 ;  /* 0x00000005060075a7 */ /* 0x000e62000800017f */
[----:B------:R-:W-:-:S05]  /*a3e0*/  VIADD R0, R0, 0x1 ;  /* 0x0000000100007836 */ /* 0x000fca0000000000 */
[----:B------:R-:W-:-:S04]  /*a3f0*/  ISETP.NE.AND P1, PT, R0, 0x9, PT ;  /* 0x000000090000780c */ /* 0x000fc80003f25270 */
[----:B------:R-:W-:Y:S02]  /*a400*/  SEL R2, RZ, 0x1, P1 ;  /* 0x00000001ff027807 */ /* 0x000fe40000800000 */
[----:B------:R-:W-:Y:S02]  /*a410*/  SEL R0, R0, RZ, P1 ;  /* 0x000000ff00007207 */ /* 0x000fe40000800000 */
[----:B------:R-:W-:-:S03]  /*a420*/  LOP3.LUT R7, R7, R2, RZ, 0x3c, !PT ;  /* 0x0000000207077212 */ /* 0x000fc600078e3cff */
[----:B0-----:R-:W-:Y:S01]  /*a430*/  IMAD R9, R0, 0x8, R3 ;  /* 0x0000000800097824 */ /* 0x001fe200078e0203 */
[----:B------:R-:W-:Y:S01]  /*a440*/  SHF.L.U32 R4, R7, 0x1f, RZ ;  /* 0x0000001f07047819 */ /* 0x000fe200000006ff */
[----:B-1----:R-:W-:Y:S06]  /*a450*/  @!P0 BRA `(.L_x_282) ;  /* 0x0000000400708947 */ /* 0x002fec0003800000 */
.L_x_298:
        /* <DEDUP_REMOVED lines=9> */
.L_x_299:
        /* <DEDUP_REMOVED lines=9> */
.L_x_300:
        /* <DEDUP_REMOVED lines=9> */
.L_x_301:
        /* <DEDUP_REMOVED lines=9> */
.L_x_302:
[----:B------:R-:W1:Y:S01]  /*a6a0*/  SYNCS.PHASECHK.TRANS64.TRYWAIT P0, [R9+URZ], R4 ;  /* 0x00000004090075a7 */ /* 0x000e62000800017f */
[----:B------:R-:W-:-:S05]  /*a6b0*/  VIADD R0, R0, 0x1 ;  /* 0x0000000100007836 */ /* 0x000fca0000000000 */
[----:B------:R-:W-:-:S04]  /*a6c0*/  ISETP.NE.AND P1, PT, R0, 0x9, PT ;  /* 0x000000090000780c */ /* 0x000fc80003f25270 */
[----:B------:R-:W-:Y:S02]  /*a6d0*/  SEL R2, RZ, 0x1, P1 ;  /* 0x00000001ff027807 */ /* 0x000fe40000800000 */
[----:B------:R-:W-:Y:S02]  /*a6e0*/  SEL R0, R0, RZ, P1 ;  /* 0x000000ff00007207 */ /* 0x000fe40000800000 */
[----:B------:R-:W-:Y:S01]  /*a6f0*/  LOP3.LUT R2, R7, R2, RZ, 0x3c, !PT ;  /* 0x0000000207027212 */ /* 0x000fe200078e3cff */
[----:B-1----:R-:W-:Y:S06]  /*a700*/  @!P0 BRA `(.L_x_287) ;  /* 0x0000000400288947 */ /* 0x002fec0003800000 */
.L_x_303:
[----:B------:R-:W-:Y:S01]  /*a710*/  IMAD R3, R0, 0x8, R3 ;  /* 0x0000000800037824 */ /* 0x000fe200078e0203 */
[----:B------:R-:W-:-:S07]  /*a720*/  SHF.L.U32 R0, R2, 0x1f, RZ ;  /* 0x0000001f02007819 */ /* 0x000fce00000006ff */
.L_x_288:
[----:B--2---:R2:W3:Y:S02]  /*a730*/  SYNCS.PHASECHK.TRANS64.TRYWAIT P0, [R3+URZ], R0 ;  /* 0x00000000030075a7 */ /* 0x0044e4000800017f */
[----:B---3--:R-:W-:Y:S05]  /*a740*/  @!P0 NANOSLEEP.SYNCS 0x989680 ;  /* 0x009896800000895d */ /* 0x008fea0003900000 */
[----:B------:R-:W3:Y:S02]  /*a750*/  @!P0 SYNCS.PHASECHK.TRANS64 P0, [R3+URZ], R0 ;  /* 0x00000000030085a7 */ /* 0x000ee4000800007f */
[----:B---3--:R-:W-:Y:S05]  /*a760*/  @!P0 BRA `(.L_x_288) ;  /* 0xfffffffc00f08947 */ /* 0x008fea000383ffff */
.L_x_278:
[----:B------:R-:W-:Y:S05]  /*a770*/  BSYNC B0 ;  /* 0x0000000000007941 */ /* 0x000fea0003800000 */
.L_x_277:
[----:B------:R-:W-:Y:S05]  /*a780*/  EXIT ;  /* 0x000000000000794d */ /* 0x000fea0003800000 */
.L_x_18:
[----:B-1----:R1:W2:Y:S02]  /*a790*/  SYNCS.PHASECHK.TRANS64.TRYWAIT P1, [R3+URZ], R0 ;  /* 0x00000000030075a7 */ /* 0x0022a4000802017f */
[----:B--2---:R-:W-:Y:S05]  /*a7a0*/  @!P1 NANOSLEEP.SYNCS 0x989680 ;  /* 0x009896800000995d */ /* 0x004fea0003900000 */
[----:B------:R-:W2:Y:S02]  /*a7b0*/  @!P1 SYNCS.PHASECHK.TRANS64 P1, [R3+URZ], R0 ;  /* 0x00000000030095a7 */ /* 0x000ea4000802007f */
[----:B--2---:R-:W-:Y:S05]  /*a7c0*/  @!P1 BRA `(.L_x_18) ;  /* 0xfffffffc00f09947 */ /* 0x004fea000383ffff */
[----:B------:R-:W-:Y:S05]  /*a7d0*/  BRA `(.L_x_17) ;  /* 0xffffff6c00607947 */ /* 0x000fea000383ffff */
.L_x_23:
[----:B-1----:R1:W2:Y:S02]  /*a7e0*/  SYNCS.PHASECHK.TRANS64.TRYWAIT P1, [R5+URZ], R4 ;  /* 0x00000004050075a7 */ /* 0x0022a4000802017f */
[----:B--2---:R-:W-:Y:S05]  /*a7f0*/  @!P1 NANOSLEEP.SYNCS 0x989680 ;  /* 0x009896800000995d */ /* 0x004fea0003900000 */
[----:B------:R-:W2:Y:S02]  /*a800*/  @!P1 SYNCS.PHASECHK.TRANS64 P1, [R5+URZ], R4 ;  /* 0x00000004050095a7 */ /* 0x000ea4000802007f */
[----:B--2---:R-:W-:Y:S05]  /*a810*/  @!P1 BRA `(.L_x_23) ;  /* 0xfffffffc00f09947 */ /* 0x004fea000383ffff */
[----:B------:R-:W-:Y:S05]  /*a820*/  BRA `(.L_x_22) ;  /* 0xffffff7800747947 */ /* 0x000fea000383ffff */
.L_x_264:
[----:B------:R-:W-:Y:S01]  /*a830*/  BSSY B1, `(.L_x_289) ;  /* 0x0000006000017945 */ /* 0x000fe20003800000 */
[----:B------:R-:W-:-:S07]  /*a840*/  IMAD.MOV.U32 R15, RZ, RZ, -0x1 ;  /* 0xffffffffff0f7424 */ /* 0x000fce00078e00ff */
[----:B------:R-:W-:Y:S05]  /*a850*/  WARPSYNC.COLLECTIVE R15, `(.L_x_290) ;  /* 0x000000000f0c7348 */ /* 0x000fea0003c00000 */
[----:B------:R-:W-:Y:S02]  /*a860*/  ELECT P6, UR62, PT ;  /* 0x00000000003e782f */ /* 0x000fe400038c0000 */
[----:B------:R-:W-:Y:S01]  /*a870*/  MOV R14, UR62 ;  /* 0x0000003e000e7c02 */ /* 0x000fe20008000f00 */
[----:B------:R-:W-:Y:S10]  /*a880*/  ENDCOLLECTIVE ;  /* 0x000000000000791b */ /* 0x000ff40003800000 */
.L_x_290:
[----:B------:R-:W-:Y:S05]  /*a890*/  BSYNC B1 ;  /* 0x0000000000017941 */ /* 0x000fea0003800000 */
.L_x_289:
[----:B------:R-:W-:Y:S05]  /*a8a0*/  BRA `(.L_x_291) ;  /* 0xffffffec00987947 */ /* 0x000fea000383ffff */
.L_x_267:
[----:B0-----:R0:W1:Y:S02]  /*a8b0*/  SYNCS.PHASECHK.TRANS64.TRYWAIT P1, [R14+URZ+0x48], R7 ;  /* 0x000048070e0075a7 */ /* 0x001064000802017f */
[----:B-1----:R-:W-:Y:S05]  /*a8c0*/  @!P1 NANOSLEEP.SYNCS 0x989680 ;  /* 0x009896800000995d */ /* 0x002fea0003900000 */
[----:B------:R-:W1:Y:S02]  /*a8d0*/  @!P1 SYNCS.PHASECHK.TRANS64 P1, [R14+URZ+0x48], R7 ;  /* 0x000048070e0095a7 */ /* 0x000e64000802007f */
[----:B-1----:R-:W-:Y:S05]  /*a8e0*/  @!P1 BRA `(.L_x_267) ;  /* 0xfffffffc00f09947 */ /* 0x002fea000383ffff */
[----:B------:R-:W-:Y:S05]  /*a8f0*/  BRA `(.L_x_292) ;  /* 0xffffffec00cc7947 */ /* 0x000fea000383ffff */
.L_x_276:
[----:B------:R-:W-:Y:S01]  /*a900*/  BSSY B0, `(.L_x_293) ;  /* 0x0000006000007945 */ /* 0x000fe20003800000 */
[----:B------:R-:W-:-:S07]  /*a910*/  IMAD.MOV.U32 R15, RZ, RZ, -0x1 ;  /* 0xffffffffff0f7424 */ /* 0x000fce00078e00ff */
[----:B------:R-:W-:Y:S05]  /*a920*/  WARPSYNC.COLLECTIVE R15, `(.L_x_294) ;  /* 0x000000000f0c7348 */ /* 0x000fea0003c00000 */
[----:B------:R-:W-:Y:S02]  /*a930*/  ELECT P6, UR62, PT ;  /* 0x00000000003e782f */ /* 0x000fe400038c0000 */
[----:B------:R-:W-:Y:S01]  /*a940*/  MOV R14, UR62 ;  /* 0x0000003e000e7c02 */ /* 0x000fe20008000f00 */
[----:B------:R-:W-:Y:S10]  /*a950*/  ENDCOLLECTIVE ;  /* 0x000000000000791b */ /* 0x000ff40003800000 */
.L_x_294:
[----:B------:R-:W-:Y:S05]  /*a960*/  BSYNC B0 ;  /* 0x0000000000007941 */ /* 0x000fea0003800000 */
.L_x_293:
[----:B------:R-:W-:Y:S05]  /*a970*/  BRA `(.L_x_295) ;  /* 0xfffffff8001c7947 */ /* 0x000fea000383ffff */
.L_x_280:
[----:B0-----:R0:W1:Y:S02]  /*a980*/  SYNCS.PHASECHK.TRANS64.TRYWAIT P0, [R7+URZ], R2 ;  /* 0x00000002070075a7 */ /* 0x001064000800017f */
[----:B-1----:R-:W-:Y:S05]  /*a990*/  @!P0 NANOSLEEP.SYNCS 0x989680 ;  /* 0x009896800000895d */ /* 0x002fea0003900000 */
[----:B------:R-:W1:Y:S02]  /*a9a0*/  @!P0 SYNCS.PHASECHK.TRANS64 P0, [R7+URZ], R2 ;  /* 0x00000002070085a7 */ /* 0x000e64000800007f */
[----:B-1----:R-:W-:Y:S05]  /*a9b0*/  @!P0 BRA `(.L_x_280) ;  /* 0xfffffffc00f08947 */ /* 0x002fea000383ffff */
[----:B------:R-:W-:Y:S05]  /*a9c0*/  BRA `(.L_x_296) ;  /* 0xfffffff8005c7947 */ /* 0x000fea000383ffff */
.L_x_281:
[----:B0-----:R0:W1:Y:S02]  /*a9d0*/  SYNCS.PHASECHK.TRANS64.TRYWAIT P0, [R9+URZ], R4 ;  /* 0x00000004090075a7 */ /* 0x001064000800017f */
[----:B-1----:R-:W-:Y:S05]  /*a9e0*/  @!P0 NANOSLEEP.SYNCS 0x989680 ;  /* 0x009896800000895d */ /* 0x002fea0003900000 */
[----:B------:R-:W1:Y:S02]  /*a9f0*/  @!P0 SYNCS.PHASECHK.TRANS64 P0, [R9+URZ], R4 ;  /* 0x00000004090085a7 */ /* 0x000e64000800007f */
[----:B-1----:R-:W-:Y:S05]  /*aa00*/  @!P0 BRA `(.L_x_281) ;  /* 0xfffffffc00f08947 */ /* 0x002fea000383ffff */
[----:B------:R-:W-:Y:S05]  /*aa10*/  BRA `(.L_x_297) ;  /* 0xfffffff8006c7947 */ /* 0x000fea000383ffff */
.L_x_282:
[----:B0-----:R0:W1:Y:S02]  /*aa20*/  SYNCS.PHASECHK.TRANS64.TRYWAIT P0, [R6+URZ], R5 ;  /* 0x00000005060075a7 */ /* 0x001064000800017f */
[----:B-1----:R-:W-:Y:S05]  /*aa30*/  @!P0 NANOSLEEP.SYNCS 0x989680 ;  /* 0x009896800000895d */ /* 0x002fea0003900000 */
[----:B------:R-:W1:Y:S02]  /*aa40*/  @!P0 SYNCS.PHASECHK.TRANS64 P0, [R6+URZ], R5 ;  /* 0x00000005060085a7 */ /* 0x000e64000800007f */
[----:B-1----:R-:W-:Y:S05]  /*aa50*/  @!P0 BRA `(.L_x_282) ;  /* 0xfffffffc00f08947 */ /* 0x002fea000383ffff */
[----:B------:R-:W-:Y:S05]  /*aa60*/  BRA `(.L_x_298) ;  /* 0xfffffff8007c7947 */ /* 0x000fea000383ffff */
.L_x_283:
[----:B0-----:R0:W1:Y:S02]  /*aa70*/  SYNCS.PHASECHK.TRANS64.TRYWAIT P0, [R9+URZ], R4 ;  /* 0x00000004090075a7 */ /* 0x001064000800017f */
[----:B-1----:R-:W-:Y:S05]  /*aa80*/  @!P0 NANOSLEEP.SYNCS 0x989680 ;  /* 0x009896800000895d */ /* 0x002fea0003900000 */
[----:B------:R-:W1:Y:S02]  /*aa90*/  @!P0 SYNCS.PHASECHK.TRANS64 P0, [R9+URZ], R4 ;  /* 0x00000004090085a7 */ /* 0x000e64000800007f */
[----:B-1----:R-:W-:Y:S05]  /*aaa0*/  @!P0 BRA `(.L_x_283) ;  /* 0xfffffffc00f08947 */ /* 0x002fea000383ffff */
[----:B------:R-:W-:Y:S05]  /*aab0*/  BRA `(.L_x_299) ;  /* 0xfffffff8008c7947 */ /* 0x000fea000383ffff */
.L_x_284:
[----:B0-----:R0:W1:Y:S02]  /*aac0*/  SYNCS.PHASECHK.TRANS64.TRYWAIT P0, [R6+URZ], R5 ;  /* 0x00000005060075a7 */ /* 0x001064000800017f */
[----:B-1----:R-:W-:Y:S05]  /*aad0*/  @!P0 NANOSLEEP.SYNCS 0x989680 ;  /* 0x009896800000895d */ /* 0x002fea0003900000 */
[----:B------:R-:W1:Y:S02]  /*aae0*/  @!P0 SYNCS.PHASECHK.TRANS64 P0, [R6+URZ], R5 ;  /* 0x00000005060085a7 */ /* 0x000e64000800007f */
[----:B-1----:R-:W-:Y:S05]  /*aaf0*/  @!P0 BRA `(.L_x_284) ;  /* 0xfffffffc00f08947 */ /* 0x002fea000383ffff */
[----:B------:R-:W-:Y:S05]  /*ab00*/  BRA `(.L_x_300) ;  /* 0xfffffff8009c7947 */ /* 0x000fea000383ffff */
.L_x_285:
[----:B0-----:R0:W1:Y:S02]  /*ab10*/  SYNCS.PHASECHK.TRANS64.TRYWAIT P0, [R9+URZ], R4 ;  /* 0x00000004090075a7 */ /* 0x001064000800017f */
[----:B-1----:R-:W-:Y:S05]  /*ab20*/  @!P0 NANOSLEEP.SYNCS 0x989680 ;  /* 0x009896800000895d */ /* 0x002fea0003900000 */
[----:B------:R-:W1:Y:S02]  /*ab30*/  @!P0 SYNCS.PHASECHK.TRANS64 P0, [R9+URZ], R4 ;  /* 0x00000004090085a7 */ /* 0x000e64000800007f */
[----:B-1----:R-:W-:Y:S05]  /*ab40*/  @!P0 BRA `(.L_x_285) ;  /* 0xfffffffc00f08947 */ /* 0x002fea000383ffff */
[----:B------:R-:W-:Y:S05]  /*ab50*/  BRA `(.L_x_301) ;  /* 0xfffffff800ac7947 */ /* 0x000fea000383ffff */
.L_x_286:
[----:B0-----:R0:W1:Y:S02]  /*ab60*/  SYNCS.PHASECHK.TRANS64.TRYWAIT P0, [R6+URZ], R5 ;  /* 0x00000005060075a7 */ /* 0x001064000800017f */
[----:B-1----:R-:W-:Y:S05]  /*ab70*/  @!P0 NANOSLEEP.SYNCS 0x989680 ;  /* 0x009896800000895d */ /* 0x002fea0003900000 */
[----:B------:R-:W1:Y:S02]  /*ab80*/  @!P0 SYNCS.PHASECHK.TRANS64 P0, [R6+URZ], R5 ;  /* 0x00000005060085a7 */ /* 0x000e64000800007f */
[----:B-1----:R-:W-:Y:S05]  /*ab90*/  @!P0 BRA `(.L_x_286) ;  /* 0xfffffffc00f08947 */ /* 0x002fea000383ffff */
[----:B------:R-:W-:Y:S05]  /*aba0*/  BRA `(.L_x_302) ;  /* 0xfffffff800bc7947 */ /* 0x000fea000383ffff */
.L_x_287:
[----:B-1----:R1:W2:Y:S02]  /*abb0*/  SYNCS.PHASECHK.TRANS64.TRYWAIT P0, [R9+URZ], R4 ;  /* 0x00000004090075a7 */ /* 0x0022a4000800017f */
[----:B--2---:R-:W-:Y:S05]  /*abc0*/  @!P0 NANOSLEEP.SYNCS 0x989680 ;  /* 0x009896800000895d */ /* 0x004fea0003900000 */
[----:B------:R-:W2:Y:S02]  /*abd0*/  @!P0 SYNCS.PHASECHK.TRANS64 P0, [R9+URZ], R4 ;  /* 0x00000004090085a7 */ /* 0x000ea4000800007f */
[----:B--2---:R-:W-:Y:S05]  /*abe0*/  @!P0 BRA `(.L_x_287) ;  /* 0xfffffffc00f08947 */ /* 0x004fea000383ffff */
[----:B------:R-:W-:Y:S05]  /*abf0*/  BRA `(.L_x_303) ;  /* 0xfffffff800c47947 */ /* 0x000fea000383ffff */
.L_x_304:
[----:B------:R-:W-:-:S00]  /*ac00*/  BRA `(.L_x_304) ;  /* 0xfffffffc00fc7947 */ /* 0x000fc0000383ffff */
[----:B------:R-:W-:-:S00]  /*ac10*/  NOP ;  /* 0x0000000000007918 */ /* 0x000fc00000000000 */
        /* <DEDUP_REMOVED lines=14> */
.L_x_305:


//--------------------- .nv.global.init           --------------------------
	.section	.nv.global.init,"aw",@progbits
.nv.global.init:
	.type		$str$22,@object
	.size		$str$22,($str$23 - $str$22)
$str$22:
        /*0000*/ 	.byte	0x6b, 0x5f, 0x74, 0x69, 0x6c, 0x65, 0x5f, 0x63, 0x6f, 0x75, 0x6e, 0x74, 0x20, 0x3e, 0x3d, 0x20
        /*0010*/ 	.byte	0x31, 0x00
	.type		$str$23,@object
	.size		$str$23,(__unnamed_1 - $str$23)
$str$23:
        /*0012*/ 	.byte	0x2f, 0x74, 0x6d, 0x70, 0x2f, 0x63, 0x75, 0x74, 0x6c, 0x61, 0x73, 0x73, 0x5f, 0x73, 0x77, 0x65
        /*0022*/ 	.byte	0x65, 0x70, 0x5f, 0x73, 0x72, 0x63, 0x2f, 0x69, 0x6e, 0x63, 0x6c, 0x75, 0x64, 0x65, 0x2f, 0x63
        /*0032*/ 	.byte	0x75, 0x74, 0x6c, 0x61, 0x73, 0x73, 0x2f, 0x67, 0x65, 0x6d, 0x6d, 0x2f, 0x63, 0x6f, 0x6c, 0x6c
        /*0042*/ 	.byte	0x65, 0x63, 0x74, 0x69, 0x76, 0x65, 0x2f, 0x73, 0x6d, 0x39, 0x30, 0x5f, 0x6d, 0x6d, 0x61, 0x5f
        /*0052*/ 	.byte	0x74, 0x6d, 0x61, 0x5f, 0x67, 0x6d, 0x6d, 0x61, 0x5f, 0x73, 0x73, 0x5f, 0x77, 0x61, 0x72, 0x70
        /*0062*/ 	.byte	0x73, 0x70, 0x65, 0x63, 0x69, 0x61, 0x6c, 0x69, 0x7a, 0x65, 0x64, 0x2e, 0x68, 0x70, 0x70, 0x00
	.type		__unnamed_1,@object
	.size		__unnamed_1,(.L_0 - __unnamed_1)
__unnamed_1:
        /*0072*/ 	.byte	0x76, 0x6f, 0x69, 0x64, 0x20, 0x63, 0x75, 0x74, 0x6c, 0x61, 0x73, 0x73, 0x3a, 0x3a, 0x67, 0x65
        /* <DEDUP_REMOVED lines=171> */
        /*0b32*/ 	.byte	0x75, 0x74, 0x65, 0x3a, 0x3a, 0x69, 0x64, 0x65, 0x6e, 0x74, 0x69, 0x74, 0x79, 0x5d, 0x00
.L_0:


//--------------------- .nv.shared._ZN7cutlass13device_kernelINS_4gemm6kernel13GemmUniversalIN4cute5tupleIJiiiiEEENS1_10collective13CollectiveMmaINS1_34MainloopSm90TmaGmmaWarpSpecializedILi9ENS5_IJNS4_1CILi1EEESB_SB_EEENS1_35KernelTmaWarpSpecializedCooperativeEEENS5_IJNSA_ILi256EEENSA_ILi112EEENSA_ILi64EEEEEEaNS5_IJlSB_lEEEaSJ_NS4_8TiledMMAINS4_8MMA_AtomIJNS4_4SM904GMMA26MMA_64x16x32_S32S8S8_SS_TNEEEENS4_6LayoutINS5_IJNSA_ILi2EEESB_SB_EEENS5_IJSB_NSA_ILi0EEEST_EEEEENS5_IJNS4_10UnderscoreESW_SW_EEEEENS4_13SM90_TMA_LOADENS4_14ComposedLayoutINS4_7SwizzleILi2ELi4ELi3EEENS4_18smem_ptr_flag_bitsILi8EEENSQ_INS5_IJNSA_ILi8EEESH_EEENS5_IJSH_SB_EEEEEEEvNS4_8identityESZ_S19_vS1A_EENS_8epilogue10collective6detail29Sm90TmaWarpSpecializedAdapterINS1D_15DefaultEpilogueIaSJ_SJ_NS1C_6thread17LinearCombinationIaLi1EiiLNS1H_9ScaleType4KindE0ELNS_15FloatRoundStyleE2EaEENS1_15EpilogueDefaultEEEEEvvEEEEvNT_6ParamsE --------------------------
	.section	.nv.shared._ZN7cutlass13device_kernelINS_4gemm6kernel13GemmUniversalIN4cute5tupleIJiiiiEEENS1_10collective13CollectiveMmaINS1_34MainloopSm90TmaGmmaWarpSpecializedILi9ENS5_IJNS4_1CILi1EEESB_SB_EEENS1_35KernelTmaWarpSpecializedCooperativeEEENS5_IJNSA_ILi256EEENSA_ILi112EEENSA_ILi64EEEEEEaNS5_IJlSB_lEEEaSJ_NS4_8TiledMMAINS4_8MMA_AtomIJNS4_4SM904GMMA26MMA_64x16x32_S32S8S8_SS_TNEEEENS4_6LayoutINS5_IJNSA_ILi2EEESB_SB_EEENS5_IJSB_NSA_ILi0EEEST_EEEEENS5_IJNS4_10UnderscoreESW_SW_EEEEENS4_13SM90_TMA_LOADENS4_14ComposedLayoutINS4_7SwizzleILi2ELi4ELi3EEENS4_18smem_ptr_flag_bitsILi8EEENSQ_INS5_IJNSA_ILi8EEESH_EEENS5_IJSH_SB_EEEEEEEvNS4_8identityESZ_S19_vS1A_EENS_8epilogue10collective6detail29Sm90TmaWarpSpecializedAdapterINS1D_15DefaultEpilogueIaSJ_SJ_NS1C_6thread17LinearCombinationIaLi1EiiLNS1H_9ScaleType4KindE0ELNS_15FloatRoundStyleE2EaEENS1_15EpilogueDefaultEEEEEvvEEEEvNT_6ParamsE,"aw",@nobits
	.sectionflags	@""
	.align	16
	.zero		1024


//--------------------- .nv.shared.reserved.0     --------------------------
	.section	.nv.shared.reserved.0,"aw",@nobits
	.weak		__nv_reservedSMEM_offset_0_alias
	.size		__nv_reservedSMEM_offset_0_alias, 0, 0
	.other		__nv_reservedSMEM_offset_0_alias,@"STO_CUDA_RESERVED_SHARED STV_DEFAULT"
__nv_reservedSMEM_offset_0_alias:
	.zero		0


//--------------------- .nv.global                --------------------------
	.section	.nv.global,"aw",@nobits
.nv.global:
	.type		_ZN40_INTERNAL_054b032e_4_k_cu_6c8a720d_168254cute1_E,@object
	.size		_ZN40_INTERNAL_054b032e_4_k_cu_6c8a720d_168254cute1_E,(_ZN40_INTERNAL_054b032e_4_k_cu_6c8a720d_168254cuda3std3__45__cpo6cbeginE - _ZN40_INTERNAL_054b032e_4_k_cu_6c8a720d_168254cute1_E)
_ZN40_INTERNAL_054b032e_4_k_cu_6c8a720d_168254cute1_E:
	.zero		1
	.type		_ZN40_INTERNAL_054b032e_4_k_cu_6c8a720d_168254cuda3std3__45__cpo6cbeginE,@object
	.size		_ZN40_INTERNAL_054b032e_4_k_cu_6c8a720d_168254cuda3std3__45__cpo6cbeginE,(_ZN40_INTERNAL_054b032e_4_k_cu_6c8a720d_168254cuda3std3__48in_placeE - _ZN40_INTERNAL_054b032e_4_k_cu_6c8a720d_168254cuda3std3__45__cpo6cbeginE)
_ZN40_INTERNAL_054b032e_4_k_cu_6c8a720d_168254cuda3std3__45__cpo6cbeginE:
	.zero		1
	.type		_ZN40_INTERNAL_054b032e_4_k_cu_6c8a720d_168254cuda3std3__48in_placeE,@object
	.size		_ZN40_INTERNAL_054b032e_4_k_cu_6c8a720d_168254cuda3std3__48in_placeE,(_ZN40_INTERNAL_054b032e_4_k_cu_6c8a720d_168254cuda3std6ranges3__45__cpo9iter_moveE - _ZN40_INTERNAL_054b032e_4_k_cu_6c8a720d_168254cuda3std3__48in_placeE)
_ZN40_INTERNAL_054b032e_4_k_cu_6c8a720d_168254cuda3std3__48in_placeE:
	.zero		1
	.type		_ZN40_INTERNAL_054b032e_4_k_cu_6c8a720d_168254cuda3std6ranges3__45__cpo9iter_moveE,@object
	.size		_ZN40_INTERNAL_054b032e_4_k_cu_6c8a720d_168254cuda3std6ranges3__45__cpo9iter_moveE,(_ZN40_INTERNAL_054b032e_4_k_cu_6c8a720d_168254cuda3std3__45__cpo5beginE - _ZN40_INTERNAL_054b032e_4_k_cu_6c8a720d_168254cuda3std6ranges3__45__cpo9iter_moveE)
_ZN40_INTERNAL_054b032e_4_k_cu_6c8a720d_168254cuda3std6ranges3__45__cpo9iter_moveE:
	.zero		1
	.type		_ZN40_INTERNAL_054b032e_4_k_cu_6c8a720d_168254cuda3std3__45__cpo5beginE,@object
	.size		_ZN40_INTERNAL_054b032e_4_k_cu_6c8a720d_168254cuda3std3__45__cpo5beginE,(_ZN40_INTERNAL_054b032e_4_k_cu_6c8a720d_168254cuda3std3__442_GLOBAL__N__054b032e_4_k_cu_6c8a720d_168256ignoreE - _ZN40_INTERNAL_054b032e_4_k_cu_6c8a720d_168254cuda3std3__45__cpo5beginE)
_ZN40_INTERNAL_054b032e_4_k_cu_6c8a720d_168254cuda3std3__45__cpo5beginE:
	.zero		1
	.type		_ZN40_INTERNAL_054b032e_4_k_cu_6c8a720d_168254cuda3std3__442_GLOBAL__N__054b032e_4_k_cu_6c8a720d_168256ignoreE,@object
	.size		_ZN40_INTERNAL_054b032e_4_k_cu_6c8a720d_168254cuda3std3__442_GLOBAL__N__054b032e_4_k_cu_6c8a720d_168256ignoreE,(_ZN40_INTERNAL_054b032e_4_k_cu_6c8a720d_168254cute7productE - _ZN40_INTERNAL_054b032e_4_k_cu_6c8a720d_168254cuda3std3__442_GLOBAL__N__054b032e_4_k_cu_6c8a720d_168256ignoreE)
_ZN40_INTERNAL_054b032e_4_k_cu_6c8a720d_168254cuda3std3__442_GLOBAL__N__054b032e_4_k_cu_6c8a720d_168256ignoreE:
	.zero		1
	.type		_ZN40_INTERNAL_054b032e_4_k_cu_6c8a720d_168254cute7productE,@object
	.size		_ZN40_INTERNAL_054b032e_4_k_cu_6c8a720d_168254cute7productE,(_ZN40_INTERNAL_054b032e_4_k_cu_6c8a720d_168254cuda3std3__45__cpo3endE - _ZN40_INTERNAL_054b032e_4_k_cu_6c8a720d_168254cute7productE)
_ZN40_INTERNAL_054b032e_4_k_cu_6c8a720d_168254cute7productE:
	.zero		1
	.type		_ZN40_INTERNAL_054b032e_4_k_cu_6c8a720d_168254cuda3std3__45__cpo3endE,@object
	.size		_ZN40_INTERNAL_054b032e_4_k_cu_6c8a720d_168254cuda3std3__45__cpo3endE,(_ZN40_INTERNAL_054b032e_4_k_cu_6c8a720d_168254cuda3std3__419piecewise_constructE - _ZN40_INTERNAL_054b032e_4_k_cu_6c8a720d_168254cuda3std3__45__cpo3endE)
_ZN40_INTERNAL_054b032e_4_k_cu_6c8a720d_168254cuda3std3__45__cpo3endE:
	.zero		1
	.type		_ZN40_INTERNAL_054b032e_4_k_cu_6c8a720d_168254cuda3std3__419piecewise_constructE,@object
	.size		_ZN40_INTERNAL_054b032e_4_k_cu_6c8a720d_168254cuda3std3__419piecewise_constructE,(_ZN40_INTERNAL_054b032e_4_k_cu_6c8a720d_168254cuda3std3__45__cpo4cendE - _ZN40_INTERNAL_054b032e_4_k_cu_6c8a720d_168254cuda3std3__419piecewise_constructE)
_ZN40_INTERNAL_054b032e_4_k_cu_6c8a720d_168254cuda3std3__419piecewise_constructE:
	.zero		1
	.type		_ZN40_INTERNAL_054b032e_4_k_cu_6c8a720d_168254cuda3std3__45__cpo4cendE,@object
	.size		_ZN40_INTERNAL_054b032e_4_k_cu_6c8a720d_168254cuda3std3__45__cpo4cendE,(_ZN40_INTERNAL_054b032e_4_k_cu_6c8a720d_168254cuda3std6ranges3__45__cpo4swapE - _ZN40_INTERNAL_054b032e_4_k_cu_6c8a720d_168254cuda3std3__45__cpo4cendE)
_ZN40_INTERNAL_054b032e_4_k_cu_6c8a720d_168254cuda3std3__45__cpo4cendE:
	.zero		1
	.type		_ZN40_INTERNAL_054b032e_4_k_cu_6c8a720d_168254cuda3std6ranges3__45__cpo4swapE,@object
	.size		_ZN40_INTERNAL_054b032e_4_k_cu_6c8a720d_168254cuda3std6ranges3__45__cpo4swapE,(.L_8 - _ZN40_INTERNAL_054b032e_4_k_cu_6c8a720d_168254cuda3std6ranges3__45__cpo4swapE)
_ZN40_INTERNAL_054b032e_4_k_cu_6c8a720d_168254cuda3std6ranges3__45__cpo4swapE:
	.zero		1
.L_8:


//--------------------- .nv.constant0._ZN7cutlass13device_kernelINS_4gemm6kernel13GemmUniversalIN4cute5tupleIJiiiiEEENS1_10collective13CollectiveMmaINS1_34MainloopSm90TmaGmmaWarpSpecializedILi9ENS5_IJNS4_1CILi1EEESB_SB_EEENS1_35KernelTmaWarpSpecializedCooperativeEEENS5_IJNSA_ILi256EEENSA_ILi112EEENSA_ILi64EEEEEEaNS5_IJlSB_lEEEaSJ_NS4_8TiledMMAINS4_8MMA_AtomIJNS4_4SM904GMMA26MMA_64x16x32_S32S8S8_SS_TNEEEENS4_6LayoutINS5_IJNSA_ILi2EEESB_SB_EEENS5_IJSB_NSA_ILi0EEEST_EEEEENS5_IJNS4_10UnderscoreESW_SW_EEEEENS4_13SM90_TMA_LOADENS4_14ComposedLayoutINS4_7SwizzleILi2ELi4ELi3EEENS4_18smem_ptr_flag_bitsILi8EEENSQ_INS5_IJNSA_ILi8EEESH_EEENS5_IJSH_SB_EEEEEEEvNS4_8identityESZ_S19_vS1A_EENS_8epilogue10collective6detail29Sm90TmaWarpSpecializedAdapterINS1D_15DefaultEpilogueIaSJ_SJ_NS1C_6thread17LinearCombinationIaLi1EiiLNS1H_9ScaleType4KindE0ELNS_15FloatRoundStyleE2EaEENS1_15EpilogueDefaultEEEEEvvEEEEvNT_6ParamsE --------------------------
	.section	.nv.constant0._ZN7cutlass13device_kernelINS_4gemm6kernel13GemmUniversalIN4cute5tupleIJiiiiEEENS1_10collective13CollectiveMmaINS1_34MainloopSm90TmaGmmaWarpSpecializedILi9ENS5_IJNS4_1CILi1EEESB_SB_EEENS1_35KernelTmaWarpSpecializedCooperativeEEENS5_IJNSA_ILi256EEENSA_ILi112EEENSA_ILi64EEEEEEaNS5_IJlSB_lEEEaSJ_NS4_8TiledMMAINS4_8MMA_AtomIJNS4_4SM904GMMA26MMA_64x16x32_S32S8S8_SS_TNEEEENS4_6LayoutINS5_IJNSA_ILi2EEESB_SB_EEENS5_IJSB_NSA_ILi0EEEST_EEEEENS5_IJNS4_10UnderscoreESW_SW_EEEEENS4_13SM90_TMA_LOADENS4_14ComposedLayoutINS4_7SwizzleILi2ELi4ELi3EEENS4_18smem_ptr_flag_bitsILi8EEENSQ_INS5_IJNSA_ILi8EEESH_EEENS5_IJSH_SB_EEEEEEEvNS4_8identityESZ_S19_vS1A_EENS_8epilogue10collective6detail29Sm90TmaWarpSpecializedAdapterINS1D_15DefaultEpilogueIaSJ_SJ_NS1C_6thread17LinearCombinationIaLi1EiiLNS1H_9ScaleType4KindE0ELNS_15FloatRoundStyleE2EaEENS1_15EpilogueDefaultEEEEEvvEEEEvNT_6ParamsE,"a",@progbits
	.sectionflags	@""
	.align	4
.nv.constant0._ZN7cutlass13device_kernelINS_4gemm6kernel13GemmUniversalIN4cute5tupleIJiiiiEEENS1_10collective13CollectiveMmaINS1_34MainloopSm90TmaGmmaWarpSpecializedILi9ENS5_IJNS4_1CILi1EEESB_SB_EEENS1_35KernelTmaWarpSpecializedCooperativeEEENS5_IJNSA_ILi256EEENSA_ILi112EEENSA_ILi64EEEEEEaNS5_IJlSB_lEEEaSJ_NS4_8TiledMMAINS4_8MMA_AtomIJNS4_4SM904GMMA26MMA_64x16x32_S32S8S8_SS_TNEEEENS4_6LayoutINS5_IJNSA_ILi2EEESB_SB_EEENS5_IJSB_NSA_ILi0EEEST_EEEEENS5_IJNS4_10UnderscoreESW_SW_EEEEENS4_13SM90_TMA_LOADENS4_14ComposedLayoutINS4_7SwizzleILi2ELi4ELi3EEENS4_18smem_ptr_flag_bitsILi8EEENSQ_INS5_IJNSA_ILi8EEESH_EEENS5_IJSH_SB_EEEEEEEvNS4_8identityESZ_S19_vS1A_EENS_8epilogue10collective6detail29Sm90TmaWarpSpecializedAdapterINS1D_15DefaultEpilogueIaSJ_SJ_NS1C_6thread17LinearCombinationIaLi1EiiLNS1H_9ScaleType4KindE0ELNS_15FloatRoundStyleE2EaEENS1_15EpilogueDefaultEEEEEvvEEEEvNT_6ParamsE:
	.zero		1664


//--------------------- SYMBOLS --------------------------

	.type		.nv.reservedSmem.offset0,@object
	.size		.nv.reservedSmem.offset0,0x4
	.type		__assertfail,@function
